	.target	sm_90a

	.elftype	@"ET_EXEC"


//--------------------- .note.nv.tkinfo           --------------------------
	.section	.note.nv.tkinfo,"",@"SHT_NOTE"
	.sectionflags	@"SHF_NOTE_NV_TKINFO"
	.tkinfo
        /*0018*/ 	.word	0x00000002
        /*0030*/ 	.string	""
        /*0030*/ 	.string	"ptxas"
        /*0030*/ 	.string	"Cuda compilation tools, release 13.0, V13.0.88"
        /*0030*/ 	.string	"Build cuda_13.0.r13.0/compiler.36424714_0"
        /*0030*/ 	.string	"-arch sm_90a -m 64 "



//--------------------- .note.nv.cuinfo           --------------------------
	.section	.note.nv.cuinfo,"",@"SHT_NOTE"
	.sectionflags	@"SHF_NOTE_NV_CUINFO"
        /*0018*/ 	.short	0x0002
        /*001a*/ 	.short	0x005a
        /*001c*/ 	.short	0x0082
	.zero		2


//--------------------- .nv.info                  --------------------------
	.section	.nv.info,"",@"SHT_CUDA_INFO"
	.align	4


	//----- nvinfo : EIATTR_REGCOUNT
	.align		4
        /*0000*/ 	.byte	0x04, 0x2f
        /*0002*/ 	.short	(.L_15 - .L_14)
	.align		4
.L_14:
        /*0004*/ 	.word	index@(_ZN7cutlass13device_kernelINS_4gemm6kernel13GemmUniversalIN4cute5tupleIJiiiiEEENS1_10collective13CollectiveMmaINS1_34MainloopSm90TmaGmmaWarpSpecializedILi22ENS5_IJNS4_1CILi2EEENSA_ILi1EEESC_EEENS1_35KernelTmaWarpSpecializedCooperativeEEENS5_IJNSA_ILi128EEENSA_ILi32EEESH_EEENS_10bfloat16_tENS5_IJlSC_lEEESJ_SK_NS4_8TiledMMAINS4_8MMA_AtomIJNS4_4SM904GMMA27MMA_64x32x16_F32BF16BF16_SSILNSO_5MajorE0ELSQ_0ELNSO_7ScaleInE1ELSR_1EEEEEENS4_6LayoutISD_NS5_IJSC_NSA_ILi0EEESV_EEEEENS5_IJNS4_10UnderscoreESY_SY_EEEEENS4_13SM90_TMA_LOADENS4_14ComposedLayoutINS4_7SwizzleILi2ELi4ELi3EEENS4_18smem_ptr_flag_bitsILi16EEENSU_INS5_IJNSA_ILi8EEESH_EEENS5_IJSH_SC_EEEEEEEvNS4_8identityENS4_23SM90_TMA_LOAD_MULTICASTES1B_vS1C_EENS_8epilogue10collective6detail29Sm90TmaWarpSpecializedAdapterINS1G_15DefaultEpilogueISJ_SK_SK_NS1F_6thread17LinearCombinationISJ_Li1EffLNS1K_9ScaleType4KindE0ELNS_15FloatRoundStyleE2ESJ_EENS1_15EpilogueDefaultEEEEEvvEEEEvNT_6ParamsE)
        /*0008*/ 	.word	0x000000a8


	//----- nvinfo : EIATTR_FRAME_SIZE
	.align		4
.L_15:
        /*000c*/ 	.byte	0x04, 0x11
        /*000e*/ 	.short	(.L_17 - .L_16)
	.align		4
.L_16:
        /*0010*/ 	.word	index@(_ZN7cutlass13device_kernelINS_4gemm6kernel13GemmUniversalIN4cute5tupleIJiiiiEEENS1_10collective13CollectiveMmaINS1_34MainloopSm90TmaGmmaWarpSpecializedILi22ENS5_IJNS4_1CILi2EEENSA_ILi1EEESC_EEENS1_35KernelTmaWarpSpecializedCooperativeEEENS5_IJNSA_ILi128EEENSA_ILi32EEESH_EEENS_10bfloat16_tENS5_IJlSC_lEEESJ_SK_NS4_8TiledMMAINS4_8MMA_AtomIJNS4_4SM904GMMA27MMA_64x32x16_F32BF16BF16_SSILNSO_5MajorE0ELSQ_0ELNSO_7ScaleInE1ELSR_1EEEEEENS4_6LayoutISD_NS5_IJSC_NSA_ILi0EEESV_EEEEENS5_IJNS4_10UnderscoreESY_SY_EEEEENS4_13SM90_TMA_LOADENS4_14ComposedLayoutINS4_7SwizzleILi2ELi4ELi3EEENS4_18smem_ptr_flag_bitsILi16EEENSU_INS5_IJNSA_ILi8EEESH_EEENS5_IJSH_SC_EEEEEEEvNS4_8identityENS4_23SM90_TMA_LOAD_MULTICASTES1B_vS1C_EENS_8epilogue10collective6detail29Sm90TmaWarpSpecializedAdapterINS1G_15DefaultEpilogueISJ_SK_SK_NS1F_6thread17LinearCombinationISJ_Li1EffLNS1K_9ScaleType4KindE0ELNS_15FloatRoundStyleE2ESJ_EENS1_15EpilogueDefaultEEEEEvvEEEEvNT_6ParamsE)
        /*0014*/ 	.word	0x00000000


	//----- nvinfo : EIATTR_MIN_STACK_SIZE
	.align		4
.L_17:
        /*0018*/ 	.byte	0x04, 0x12
        /*001a*/ 	.short	(.L_19 - .L_18)
	.align		4
.L_18:
        /*001c*/ 	.word	index@(_ZN7cutlass13device_kernelINS_4gemm6kernel13GemmUniversalIN4cute5tupleIJiiiiEEENS1_10collective13CollectiveMmaINS1_34MainloopSm90TmaGmmaWarpSpecializedILi22ENS5_IJNS4_1CILi2EEENSA_ILi1EEESC_EEENS1_35KernelTmaWarpSpecializedCooperativeEEENS5_IJNSA_ILi128EEENSA_ILi32EEESH_EEENS_10bfloat16_tENS5_IJlSC_lEEESJ_SK_NS4_8TiledMMAINS4_8MMA_AtomIJNS4_4SM904GMMA27MMA_64x32x16_F32BF16BF16_SSILNSO_5MajorE0ELSQ_0ELNSO_7ScaleInE1ELSR_1EEEEEENS4_6LayoutISD_NS5_IJSC_NSA_ILi0EEESV_EEEEENS5_IJNS4_10UnderscoreESY_SY_EEEEENS4_13SM90_TMA_LOADENS4_14ComposedLayoutINS4_7SwizzleILi2ELi4ELi3EEENS4_18smem_ptr_flag_bitsILi16EEENSU_INS5_IJNSA_ILi8EEESH_EEENS5_IJSH_SC_EEEEEEEvNS4_8identityENS4_23SM90_TMA_LOAD_MULTICASTES1B_vS1C_EENS_8epilogue10collective6detail29Sm90TmaWarpSpecializedAdapterINS1G_15DefaultEpilogueISJ_SK_SK_NS1F_6thread17LinearCombinationISJ_Li1EffLNS1K_9ScaleType4KindE0ELNS_15FloatRoundStyleE2ESJ_EENS1_15EpilogueDefaultEEEEEvvEEEEvNT_6ParamsE)
        /*0020*/ 	.word	0x00000000
.L_19:


//--------------------- .nv.compat                --------------------------
	.section	.nv.compat,"",@"SHT_CUDA_COMPAT_INFO"
	.align	4
        /*0000*/ 	.byte	0x02, 0x09, 0x01, 0x00, 0x02, 0x02, 0x04, 0x00, 0x02, 0x05, 0x05, 0x00, 0x03, 0x07, 0x01, 0x01
        /*0010*/ 	.byte	0x02, 0x03, 0x01, 0x00, 0x02, 0x06, 0x01, 0x00, 0x04, 0x0b, 0x08, 0x00, 0x00, 0x00, 0x00, 0x00
        /*0020*/ 	.byte	0x00, 0x00, 0x00, 0x00


//--------------------- .nv.info._ZN7cutlass13device_kernelINS_4gemm6kernel13GemmUniversalIN4cute5tupleIJiiiiEEENS1_10collective13CollectiveMmaINS1_34MainloopSm90TmaGmmaWarpSpecializedILi22ENS5_IJNS4_1CILi2EEENSA_ILi1EEESC_EEENS1_35KernelTmaWarpSpecializedCooperativeEEENS5_IJNSA_ILi128EEENSA_ILi32EEESH_EEENS_10bfloat16_tENS5_IJlSC_lEEESJ_SK_NS4_8TiledMMAINS4_8MMA_AtomIJNS4_4SM904GMMA27MMA_64x32x16_F32BF16BF16_SSILNSO_5MajorE0ELSQ_0ELNSO_7ScaleInE1ELSR_1EEEEEENS4_6LayoutISD_NS5_IJSC_NSA_ILi0EEESV_EEEEENS5_IJNS4_10UnderscoreESY_SY_EEEEENS4_13SM90_TMA_LOADENS4_14ComposedLayoutINS4_7SwizzleILi2ELi4ELi3EEENS4_18smem_ptr_flag_bitsILi16EEENSU_INS5_IJNSA_ILi8EEESH_EEENS5_IJSH_SC_EEEEEEEvNS4_8identityENS4_23SM90_TMA_LOAD_MULTICASTES1B_vS1C_EENS_8epilogue10collective6detail29Sm90TmaWarpSpecializedAdapterINS1G_15DefaultEpilogueISJ_SK_SK_NS1F_6thread17LinearCombinationISJ_Li1EffLNS1K_9ScaleType4KindE0ELNS_15FloatRoundStyleE2ESJ_EENS1_15EpilogueDefaultEEEEEvvEEEEvNT_6ParamsE --------------------------
	.section	.nv.info._ZN7cutlass13device_kernelINS_4gemm6kernel13GemmUniversalIN4cute5tupleIJiiiiEEENS1_10collective13CollectiveMmaINS1_34MainloopSm90TmaGmmaWarpSpecializedILi22ENS5_IJNS4_1CILi2EEENSA_ILi1EEESC_EEENS1_35KernelTmaWarpSpecializedCooperativeEEENS5_IJNSA_ILi128EEENSA_ILi32EEESH_EEENS_10bfloat16_tENS5_IJlSC_lEEESJ_SK_NS4_8TiledMMAINS4_8MMA_AtomIJNS4_4SM904GMMA27MMA_64x32x16_F32BF16BF16_SSILNSO_5MajorE0ELSQ_0ELNSO_7ScaleInE1ELSR_1EEEEEENS4_6LayoutISD_NS5_IJSC_NSA_ILi0EEESV_EEEEENS5_IJNS4_10UnderscoreESY_SY_EEEEENS4_13SM90_TMA_LOADENS4_14ComposedLayoutINS4_7SwizzleILi2ELi4ELi3EEENS4_18smem_ptr_flag_bitsILi16EEENSU_INS5_IJNSA_ILi8EEESH_EEENS5_IJSH_SC_EEEEEEEvNS4_8identityENS4_23SM90_TMA_LOAD_MULTICASTES1B_vS1C_EENS_8epilogue10collective6detail29Sm90TmaWarpSpecializedAdapterINS1G_15DefaultEpilogueISJ_SK_SK_NS1F_6thread17LinearCombinationISJ_Li1EffLNS1K_9ScaleType4KindE0ELNS_15FloatRoundStyleE2ESJ_EENS1_15EpilogueDefaultEEEEEvvEEEEvNT_6ParamsE,"",@"SHT_CUDA_INFO"
	.sectionflags	@""
	.align	4


	//----- nvinfo : EIATTR_CUDA_API_VERSION
	.align		4
        /*0000*/ 	.byte	0x04, 0x37
        /*0002*/ 	.short	(.L_21 - .L_20)
.L_20:
        /*0004*/ 	.word	0x00000082


	//----- nvinfo : EIATTR_KPARAM_INFO
	.align		4
.L_21:
        /*0008*/ 	.byte	0x04, 0x17
        /*000a*/ 	.short	(.L_23 - .L_22)
.L_22:
        /*000c*/ 	.word	0x00000000
        /*0010*/ 	.short	0x0000
        /*0012*/ 	.short	0x0070
        /*0014*/ 	.byte	0x00, 0xf0, 0x01, 0x10


	//----- nvinfo : EIATTR_SPARSE_MMA_MASK
	.align		4
.L_23:
        /*0018*/ 	.byte	0x03, 0x50
        /*001a*/ 	.short	0x0000


	//----- nvinfo : EIATTR_MAXREG_COUNT
	.align		4
        /*001c*/ 	.byte	0x03, 0x1b
        /*001e*/ 	.short	0x00a8


	//----- nvinfo : EIATTR_NUM_BARRIERS
	.align		4
        /*0020*/ 	.byte	0x02, 0x4c
        /*0022*/ 	.byte	0x01
	.zero		1


	//----- nvinfo : EIATTR_EXTERNS
	.align		4
        /*0024*/ 	.byte	0x04, 0x0f
        /*0026*/ 	.short	(.L_25 - .L_24)


	//   ....[0]....
	.align		4
.L_24:
        /*0028*/ 	.word	index@(__assertfail)


	//----- nvinfo : EIATTR_MERCURY_ISA_VERSION
	.align		4
.L_25:
        /*002c*/ 	.byte	0x03, 0x5f
        /*002e*/ 	.short	0x0101


	//----- nvinfo : EIATTR_INT_WARP_WIDE_INSTR_OFFSETS
	.align		4
        /*0030*/ 	.byte	0x04, 0x31
        /*0032*/ 	.short	(.L_27 - .L_26)


	//   ....[0]....
.L_26:
        /*0034*/ 	.word	0x000006f0


	//   ....[1]....
        /*0038*/ 	.word	0x00000720


	//   ....[2]....
        /*003c*/ 	.word	0x000008e0


	//----- nvinfo : EIATTR_COOP_GROUP_MASK_REGIDS
	.align		4
.L_27:
        /*0040*/ 	.byte	0x04, 0x29
        /*0042*/ 	.short	(.L_29 - .L_28)


	//   ....[0]....
.L_28:
        /*0044*/ 	.word	0xffffffff


	//   ....[1]....
        /*0048*/ 	.word	0xffffffff


	//   ....[2]....
        /*004c*/ 	.word	0xffffffff


	//   ....[3]....
        /*0050*/ 	.word	0xffffffff


	//   ....[4]....
        /*0054*/ 	.word	0xffffffff


	//   ....[5]....
        /*0058*/ 	.word	0xffffffff


	//----- nvinfo : EIATTR_COOP_GROUP_INSTR_OFFSETS
	.align		4
.L_29:
        /*005c*/ 	.byte	0x04, 0x28
        /*005e*/ 	.short	(.L_31 - .L_30)


	//   ....[0]....
.L_30:
        /*0060*/ 	.word	0x00000060


	//   ....[1]....
        /*0064*/ 	.word	0x00000070


	//   ....[2]....
        /*0068*/ 	.word	0x00000130


	//   ....[3]....
        /*006c*/ 	.word	0x00000540


	//   ....[4]....
        /*0070*/ 	.word	0x00000a60


	//   ....[5]....
        /*0074*/ 	.word	0x000014d0


	//----- nvinfo : EIATTR_REG_RECONFIG
	.align		4
.L_31:
        /*0078*/ 	.byte	0x01, 0x54
	.zero		2


	//----- nvinfo : EIATTR_SYSCALL_OFFSETS
	.align		4
        /*007c*/ 	.byte	0x04, 0x46
        /*007e*/ 	.short	(.L_33 - .L_32)


	//   ....[0]....
.L_32:
        /*0080*/ 	.word	0x00001690


	//----- nvinfo : EIATTR_MBARRIER_INSTR_OFFSETS
	.align		4
.L_33:
        /*0084*/ 	.byte	0x04, 0x39
        /*0086*/ 	.short	(.L_35 - .L_34)


	//   ....[0]....
.L_34:
        /*0088*/ 	.word	0x00000250
        /*008c*/ 	.word	0x000000ff
        /*0090*/ 	.word	0x00000000
        /*0094*/ 	.short	0x0100
        /*0096*/ 	.byte	0x08
	.zero		1


	//   ....[1]....
        /*0098*/ 	.word	0x00000260
        /*009c*/ 	.word	0x000000ff
        /*00a0*/ 	.word	0x000000b0
        /*00a4*/ 	.short	0x0100
        /*00a6*/ 	.byte	0x08
	.zero		1


	//   ....[2]....
        /*00a8*/ 	.word	0x00000270
        /*00ac*/ 	.word	0x000000ff
        /*00b0*/ 	.word	0x00000008
        /*00b4*/ 	.short	0x0100
        /*00b6*/ 	.byte	0x08
	.zero		1


	//   ....[3]....
        /*00b8*/ 	.word	0x00000280
        /*00bc*/ 	.word	0x000000ff
        /*00c0*/ 	.word	0x000000b8
        /*00c4*/ 	.short	0x0100
        /*00c6*/ 	.byte	0x08
	.zero		1


	//   ....[4]....
        /*00c8*/ 	.word	0x00000290
        /*00cc*/ 	.word	0x000000ff
        /*00d0*/ 	.word	0x00000010
        /*00d4*/ 	.short	0x0100
        /*00d6*/ 	.byte	0x08
	.zero		1


	//   ....[5]....
        /*00d8*/ 	.word	0x000002a0
        /*00dc*/ 	.word	0x000000ff
        /*00e0*/ 	.word	0x000000c0
        /*00e4*/ 	.short	0x0100
        /*00e6*/ 	.byte	0x08
	.zero		1


	//   ....[6]....
        /*00e8*/ 	.word	0x000002b0
        /*00ec*/ 	.word	0x000000ff
        /*00f0*/ 	.word	0x00000018
        /*00f4*/ 	.short	0x0100
        /*00f6*/ 	.byte	0x08
	.zero		1


	//   ....[7]....
        /*00f8*/ 	.word	0x000002c0
        /*00fc*/ 	.word	0x000000ff
        /*0100*/ 	.word	0x000000c8
        /*0104*/ 	.short	0x0100
        /*0106*/ 	.byte	0x08
	.zero		1


	//   ....[8]....
        /*0108*/ 	.word	0x000002d0
        /*010c*/ 	.word	0x000000ff
        /*0110*/ 	.word	0x00000020
        /*0114*/ 	.short	0x0100
        /*0116*/ 	.byte	0x08
	.zero		1


	//   ....[9]....
        /*0118*/ 	.word	0x000002e0
        /*011c*/ 	.word	0x000000ff
        /*0120*/ 	.word	0x000000d0
        /*0124*/ 	.short	0x0100
        /*0126*/ 	.byte	0x08
	.zero		1


	//   ....[10]....
        /*0128*/ 	.word	0x000002f0
        /*012c*/ 	.word	0x000000ff
        /*0130*/ 	.word	0x00000028
        /*0134*/ 	.short	0x0100
        /*0136*/ 	.byte	0x08
	.zero		1


	//   ....[11]....
        /*0138*/ 	.word	0x00000300
        /*013c*/ 	.word	0x000000ff
        /*0140*/ 	.word	0x000000d8
        /*0144*/ 	.short	0x0100
        /*0146*/ 	.byte	0x08
	.zero		1


	//   ....[12]....
        /*0148*/ 	.word	0x00000310
        /*014c*/ 	.word	0x000000ff
        /*0150*/ 	.word	0x00000030
        /*0154*/ 	.short	0x0100
        /*0156*/ 	.byte	0x08
	.zero		1


	//   ....[13]....
        /*0158*/ 	.word	0x00000320
        /*015c*/ 	.word	0x000000ff
        /*0160*/ 	.word	0x000000e0
        /*0164*/ 	.short	0x0100
        /*0166*/ 	.byte	0x08
	.zero		1


	//   ....[14]....
        /*0168*/ 	.word	0x00000330
        /*016c*/ 	.word	0x000000ff
        /*0170*/ 	.word	0x00000038
        /*0174*/ 	.short	0x0100
        /*0176*/ 	.byte	0x08
	.zero		1


	//   ....[15]....
        /*0178*/ 	.word	0x00000340
        /*017c*/ 	.word	0x000000ff
        /*0180*/ 	.word	0x000000e8
        /*0184*/ 	.short	0x0100
        /*0186*/ 	.byte	0x08
	.zero		1


	//   ....[16]....
        /*0188*/ 	.word	0x00000350
        /*018c*/ 	.word	0x000000ff
        /*0190*/ 	.word	0x00000040
        /*0194*/ 	.short	0x0100
        /*0196*/ 	.byte	0x08
	.zero		1


	//   ....[17]....
        /*0198*/ 	.word	0x00000360
        /*019c*/ 	.word	0x000000ff
        /*01a0*/ 	.word	0x000000f0
        /*01a4*/ 	.short	0x0100
        /*01a6*/ 	.byte	0x08
	.zero		1


	//   ....[18]....
        /*01a8*/ 	.word	0x00000370
        /*01ac*/ 	.word	0x000000ff
        /*01b0*/ 	.word	0x00000048
        /*01b4*/ 	.short	0x0100
        /*01b6*/ 	.byte	0x08
	.zero		1


	//   ....[19]....
        /*01b8*/ 	.word	0x00000380
        /*01bc*/ 	.word	0x000000ff
        /*01c0*/ 	.word	0x000000f8
        /*01c4*/ 	.short	0x0100
        /*01c6*/ 	.byte	0x08
	.zero		1


	//   ....[20]....
        /*01c8*/ 	.word	0x00000390
        /*01cc*/ 	.word	0x000000ff
        /*01d0*/ 	.word	0x00000050
        /*01d4*/ 	.short	0x0100
        /*01d6*/ 	.byte	0x08
	.zero		1


	//   ....[21]....
        /*01d8*/ 	.word	0x000003a0
        /*01dc*/ 	.word	0x000000ff
        /*01e0*/ 	.word	0x00000100
        /*01e4*/ 	.short	0x0100
        /*01e6*/ 	.byte	0x08
	.zero		1


	//   ....[22]....
        /*01e8*/ 	.word	0x000003b0
        /*01ec*/ 	.word	0x000000ff
        /*01f0*/ 	.word	0x00000058
        /*01f4*/ 	.short	0x0100
        /*01f6*/ 	.byte	0x08
	.zero		1


	//   ....[23]....
        /*01f8*/ 	.word	0x000003c0
        /*01fc*/ 	.word	0x000000ff
        /*0200*/ 	.word	0x00000108
        /*0204*/ 	.short	0x0100
        /*0206*/ 	.byte	0x08
	.zero		1


	//   ....[24]....
        /*0208*/ 	.word	0x000003d0
        /*020c*/ 	.word	0x000000ff
        /*0210*/ 	.word	0x00000060
        /*0214*/ 	.short	0x0100
        /*0216*/ 	.byte	0x08
	.zero		1


	//   ....[25]....
        /*0218*/ 	.word	0x000003e0
        /*021c*/ 	.word	0x000000ff
        /*0220*/ 	.word	0x00000110
        /*0224*/ 	.short	0x0100
        /*0226*/ 	.byte	0x08
	.zero		1


	//   ....[26]....
        /*0228*/ 	.word	0x000003f0
        /*022c*/ 	.word	0x000000ff
        /*0230*/ 	.word	0x00000068
        /*0234*/ 	.short	0x0100
        /*0236*/ 	.byte	0x08
	.zero		1


	//   ....[27]....
        /*0238*/ 	.word	0x00000400
        /*023c*/ 	.word	0x000000ff
        /*0240*/ 	.word	0x00000118
        /*0244*/ 	.short	0x0100
        /*0246*/ 	.byte	0x08
	.zero		1


	//   ....[28]....
        /*0248*/ 	.word	0x00000410
        /*024c*/ 	.word	0x000000ff
        /*0250*/ 	.word	0x00000070
        /*0254*/ 	.short	0x0100
        /*0256*/ 	.byte	0x08
	.zero		1


	//   ....[29]....
        /*0258*/ 	.word	0x00000420
        /*025c*/ 	.word	0x000000ff
        /*0260*/ 	.word	0x00000120
        /*0264*/ 	.short	0x0100
        /*0266*/ 	.byte	0x08
	.zero		1


	//   ....[30]....
        /*0268*/ 	.word	0x00000430
        /*026c*/ 	.word	0x000000ff
        /*0270*/ 	.word	0x00000078
        /*0274*/ 	.short	0x0100
        /*0276*/ 	.byte	0x08
	.zero		1


	//   ....[31]....
        /*0278*/ 	.word	0x00000440
        /*027c*/ 	.word	0x000000ff
        /*0280*/ 	.word	0x00000128
        /*0284*/ 	.short	0x0100
        /*0286*/ 	.byte	0x08
	.zero		1


	//   ....[32]....
        /*0288*/ 	.word	0x00000450
        /*028c*/ 	.word	0x000000ff
        /*0290*/ 	.word	0x00000080
        /*0294*/ 	.short	0x0100
        /*0296*/ 	.byte	0x08
	.zero		1


	//   ....[33]....
        /*0298*/ 	.word	0x00000460
        /*029c*/ 	.word	0x000000ff
        /*02a0*/ 	.word	0x00000130
        /*02a4*/ 	.short	0x0100
        /*02a6*/ 	.byte	0x08
	.zero		1


	//   ....[34]....
        /*02a8*/ 	.word	0x00000470
        /*02ac*/ 	.word	0x000000ff
        /*02b0*/ 	.word	0x00000088
        /*02b4*/ 	.short	0x0100
        /*02b6*/ 	.byte	0x08
	.zero		1


	//   ....[35]....
        /*02b8*/ 	.word	0x00000480
        /*02bc*/ 	.word	0x000000ff
        /*02c0*/ 	.word	0x00000138
        /*02c4*/ 	.short	0x0100
        /*02c6*/ 	.byte	0x08
	.zero		1


	//   ....[36]....
        /*02c8*/ 	.word	0x00000490
        /*02cc*/ 	.word	0x000000ff
        /*02d0*/ 	.word	0x00000090
        /*02d4*/ 	.short	0x0100
        /*02d6*/ 	.byte	0x08
	.zero		1


	//   ....[37]....
        /*02d8*/ 	.word	0x000004a0
        /*02dc*/ 	.word	0x000000ff
        /*02e0*/ 	.word	0x00000140
        /*02e4*/ 	.short	0x0100
        /*02e6*/ 	.byte	0x08
	.zero		1


	//   ....[38]....
        /*02e8*/ 	.word	0x000004b0
        /*02ec*/ 	.word	0x000000ff
        /*02f0*/ 	.word	0x00000098
        /*02f4*/ 	.short	0x0100
        /*02f6*/ 	.byte	0x08
	.zero		1


	//   ....[39]....
        /*02f8*/ 	.word	0x000004c0
        /*02fc*/ 	.word	0x000000ff
        /*0300*/ 	.word	0x00000148
        /*0304*/ 	.short	0x0100
        /*0306*/ 	.byte	0x08
	.zero		1


	//   ....[40]....
        /*0308*/ 	.word	0x000004d0
        /*030c*/ 	.word	0x000000ff
        /*0310*/ 	.word	0x000000a0
        /*0314*/ 	.short	0x0100
        /*0316*/ 	.byte	0x08
	.zero		1


	//   ....[41]....
        /*0318*/ 	.word	0x000004e0
        /*031c*/ 	.word	0x000000ff
        /*0320*/ 	.word	0x00000150
        /*0324*/ 	.short	0x0100
        /*0326*/ 	.byte	0x08
	.zero		1


	//   ....[42]....
        /*0328*/ 	.word	0x000004f0
        /*032c*/ 	.word	0x000000ff
        /*0330*/ 	.word	0x000000a8
        /*0334*/ 	.short	0x0100
        /*0336*/ 	.byte	0x08
	.zero		1


	//   ....[43]....
        /*0338*/ 	.word	0x00000500
        /*033c*/ 	.word	0x000000ff
        /*0340*/ 	.word	0x00000158
        /*0344*/ 	.short	0x0100
        /*0346*/ 	.byte	0x08
	.zero		1


	//   ....[44]....
        /*0348*/ 	.word	0x00000960
        /*034c*/ 	.word	0x000000ff
        /*0350*/ 	.word	0x00000170
        /*0354*/ 	.short	0x0100
        /*0356*/ 	.byte	0x06
	.zero		1


	//   ....[45]....
        /*0358*/ 	.word	0x000009f0
        /*035c*/ 	.word	0x000000ff
        /*0360*/ 	.word	0x00000178
        /*0364*/ 	.short	0x0100
        /*0366*/ 	.byte	0x06
	.zero		1


	//   ....[46]....
        /*0368*/ 	.word	0x00001750
        /*036c*/ 	.word	0x00000003
        /*0370*/ 	.word	0x00000000
        /*0374*/ 	.short	0x010a
        /*0376*/ 	.byte	0x3f
	.zero		1


	//   ....[47]....
        /*0378*/ 	.word	0x00001790
        /*037c*/ 	.word	0x00000003
        /*0380*/ 	.word	0x00000000
        /*0384*/ 	.short	0x010a
        /*0386*/ 	.byte	0x3f
	.zero		1


	//   ....[48]....
        /*0388*/ 	.word	0x00001a60
        /*038c*/ 	.word	0x00000005
        /*0390*/ 	.word	0x00000000
        /*0394*/ 	.short	0x010a
        /*0396*/ 	.byte	0x3f
	.zero		1


	//   ....[49]....
        /*0398*/ 	.word	0x00001aa0
        /*039c*/ 	.word	0x00000005
        /*03a0*/ 	.word	0x00000000
        /*03a4*/ 	.short	0x010a
        /*03a6*/ 	.byte	0x3f
	.zero		1


	//   ....[50]....
        /*03a8*/ 	.word	0x00001c00
        /*03ac*/ 	.word	0x00000005
        /*03b0*/ 	.word	0x00000000
        /*03b4*/ 	.short	0x0101
        /*03b6*/ 	.byte	0x3f
	.zero		1


	//   ....[51]....
        /*03b8*/ 	.word	0x00001e20
        /*03bc*/ 	.word	0x00000003
        /*03c0*/ 	.word	0x00000000
        /*03c4*/ 	.short	0x0101
        /*03c6*/ 	.byte	0x3f
	.zero		1


	//   ....[52]....
        /*03c8*/ 	.word	0x00004340
        /*03cc*/ 	.word	0x0000000e
        /*03d0*/ 	.word	0x000000b0
        /*03d4*/ 	.short	0x010a
        /*03d6*/ 	.byte	0x3f
	.zero		1


	//   ....[53]....
        /*03d8*/ 	.word	0x000046c0
        /*03dc*/ 	.word	0x00000003
        /*03e0*/ 	.word	0x00000178
        /*03e4*/ 	.short	0x0101
        /*03e6*/ 	.byte	0x3f
	.zero		1


	//   ....[54]....
        /*03e8*/ 	.word	0x00004e10
        /*03ec*/ 	.word	0x00000007
        /*03f0*/ 	.word	0x00000000
        /*03f4*/ 	.short	0x010a
        /*03f6*/ 	.byte	0x3f
	.zero		1


	//   ....[55]....
        /*03f8*/ 	.word	0x00004e90
        /*03fc*/ 	.word	0x00000009
        /*0400*/ 	.word	0x00000000
        /*0404*/ 	.short	0x010a
        /*0406*/ 	.byte	0x3f
	.zero		1


	//   ....[56]....
        /*0408*/ 	.word	0x00004f20
        /*040c*/ 	.word	0x00000006
        /*0410*/ 	.word	0x00000000
        /*0414*/ 	.short	0x010a
        /*0416*/ 	.byte	0x3f
	.zero		1


	//   ....[57]....
        /*0418*/ 	.word	0x00004fb0
        /*041c*/ 	.word	0x00000009
        /*0420*/ 	.word	0x00000000
        /*0424*/ 	.short	0x010a
        /*0426*/ 	.byte	0x3f
	.zero		1


	//   ....[58]....
        /*0428*/ 	.word	0x00005040
        /*042c*/ 	.word	0x00000006
        /*0430*/ 	.word	0x00000000
        /*0434*/ 	.short	0x010a
        /*0436*/ 	.byte	0x3f
	.zero		1


	//   ....[59]....
        /*0438*/ 	.word	0x000050d0
        /*043c*/ 	.word	0x00000009
        /*0440*/ 	.word	0x00000000
        /*0444*/ 	.short	0x010a
        /*0446*/ 	.byte	0x3f
	.zero		1


	//   ....[60]....
        /*0448*/ 	.word	0x00005160
        /*044c*/ 	.word	0x00000006
        /*0450*/ 	.word	0x00000000
        /*0454*/ 	.short	0x010a
        /*0456*/ 	.byte	0x3f
	.zero		1


	//   ....[61]....
        /*0458*/ 	.word	0x000051f0
        /*045c*/ 	.word	0x00000009
        /*0460*/ 	.word	0x00000000
        /*0464*/ 	.short	0x010a
        /*0466*/ 	.byte	0x3f
	.zero		1


	//   ....[62]....
        /*0468*/ 	.word	0x00005280
        /*046c*/ 	.word	0x00000006
        /*0470*/ 	.word	0x00000000
        /*0474*/ 	.short	0x010a
        /*0476*/ 	.byte	0x3f
	.zero		1


	//   ....[63]....
        /*0478*/ 	.word	0x00005310
        /*047c*/ 	.word	0x00000009
        /*0480*/ 	.word	0x00000000
        /*0484*/ 	.short	0x010a
        /*0486*/ 	.byte	0x3f
	.zero		1


	//   ....[64]....
        /*0488*/ 	.word	0x000053a0
        /*048c*/ 	.word	0x00000006
        /*0490*/ 	.word	0x00000000
        /*0494*/ 	.short	0x010a
        /*0496*/ 	.byte	0x3f
	.zero		1


	//   ....[65]....
        /*0498*/ 	.word	0x00005430
        /*049c*/ 	.word	0x00000009
        /*04a0*/ 	.word	0x00000000
        /*04a4*/ 	.short	0x010a
        /*04a6*/ 	.byte	0x3f
	.zero		1


	//   ....[66]....
        /*04a8*/ 	.word	0x000054c0
        /*04ac*/ 	.word	0x00000006
        /*04b0*/ 	.word	0x00000000
        /*04b4*/ 	.short	0x010a
        /*04b6*/ 	.byte	0x3f
	.zero		1


	//   ....[67]....
        /*04b8*/ 	.word	0x00005550
        /*04bc*/ 	.word	0x00000009
        /*04c0*/ 	.word	0x00000000
        /*04c4*/ 	.short	0x010a
        /*04c6*/ 	.byte	0x3f
	.zero		1


	//   ....[68]....
        /*04c8*/ 	.word	0x000055e0
        /*04cc*/ 	.word	0x00000006
        /*04d0*/ 	.word	0x00000000
        /*04d4*/ 	.short	0x010a
        /*04d6*/ 	.byte	0x3f
	.zero		1


	//   ....[69]....
        /*04d8*/ 	.word	0x00005670
        /*04dc*/ 	.word	0x00000009
        /*04e0*/ 	.word	0x00000000
        /*04e4*/ 	.short	0x010a
        /*04e6*/ 	.byte	0x3f
	.zero		1


	//   ....[70]....
        /*04e8*/ 	.word	0x00005700
        /*04ec*/ 	.word	0x00000006
        /*04f0*/ 	.word	0x00000000
        /*04f4*/ 	.short	0x010a
        /*04f6*/ 	.byte	0x3f
	.zero		1


	//   ....[71]....
        /*04f8*/ 	.word	0x00005790
        /*04fc*/ 	.word	0x00000009
        /*0500*/ 	.word	0x00000000
        /*0504*/ 	.short	0x010a
        /*0506*/ 	.byte	0x3f
	.zero		1


	//   ....[72]....
        /*0508*/ 	.word	0x00005820
        /*050c*/ 	.word	0x00000006
        /*0510*/ 	.word	0x00000000
        /*0514*/ 	.short	0x010a
        /*0516*/ 	.byte	0x3f
	.zero		1


	//   ....[73]....
        /*0518*/ 	.word	0x000058b0
        /*051c*/ 	.word	0x00000009
        /*0520*/ 	.word	0x00000000
        /*0524*/ 	.short	0x010a
        /*0526*/ 	.byte	0x3f
	.zero		1


	//   ....[74]....
        /*0528*/ 	.word	0x00005940
        /*052c*/ 	.word	0x00000006
        /*0530*/ 	.word	0x00000000
        /*0534*/ 	.short	0x010a
        /*0536*/ 	.byte	0x3f
	.zero		1


	//   ....[75]....
        /*0538*/ 	.word	0x000059d0
        /*053c*/ 	.word	0x00000003
        /*0540*/ 	.word	0x00000000
        /*0544*/ 	.short	0x010a
        /*0546*/ 	.byte	0x3f
	.zero		1


	//   ....[76]....
        /*0548*/ 	.word	0x00005a30
        /*054c*/ 	.word	0x00000003
        /*0550*/ 	.word	0x00000000
        /*0554*/ 	.short	0x010a
        /*0556*/ 	.byte	0x3f
	.zero		1


	//   ....[77]....
        /*0558*/ 	.word	0x00005a80
        /*055c*/ 	.word	0x00000005
        /*0560*/ 	.word	0x00000000
        /*0564*/ 	.short	0x010a
        /*0566*/ 	.byte	0x3f
	.zero		1


	//   ....[78]....
        /*0568*/ 	.word	0x00005b50
        /*056c*/ 	.word	0x0000000e
        /*0570*/ 	.word	0x000000b0
        /*0574*/ 	.short	0x010a
        /*0576*/ 	.byte	0x3f
	.zero		1


	//   ....[79]....
        /*0578*/ 	.word	0x00005c20
        /*057c*/ 	.word	0x00000007
        /*0580*/ 	.word	0x00000000
        /*0584*/ 	.short	0x010a
        /*0586*/ 	.byte	0x3f
	.zero		1


	//   ....[80]....
        /*0588*/ 	.word	0x00005c70
        /*058c*/ 	.word	0x00000009
        /*0590*/ 	.word	0x00000000
        /*0594*/ 	.short	0x010a
        /*0596*/ 	.byte	0x3f
	.zero		1


	//   ....[81]....
        /*0598*/ 	.word	0x00005cc0
        /*059c*/ 	.word	0x00000006
        /*05a0*/ 	.word	0x00000000
        /*05a4*/ 	.short	0x010a
        /*05a6*/ 	.byte	0x3f
	.zero		1


	//   ....[82]....
        /*05a8*/ 	.word	0x00005d10
        /*05ac*/ 	.word	0x00000009
        /*05b0*/ 	.word	0x00000000
        /*05b4*/ 	.short	0x010a
        /*05b6*/ 	.byte	0x3f
	.zero		1


	//   ....[83]....
        /*05b8*/ 	.word	0x00005d60
        /*05bc*/ 	.word	0x00000006
        /*05c0*/ 	.word	0x00000000
        /*05c4*/ 	.short	0x010a
        /*05c6*/ 	.byte	0x3f
	.zero		1


	//   ....[84]....
        /*05c8*/ 	.word	0x00005db0
        /*05cc*/ 	.word	0x00000009
        /*05d0*/ 	.word	0x00000000
        /*05d4*/ 	.short	0x010a
        /*05d6*/ 	.byte	0x3f
	.zero		1


	//   ....[85]....
        /*05d8*/ 	.word	0x00005e00
        /*05dc*/ 	.word	0x00000006
        /*05e0*/ 	.word	0x00000000
        /*05e4*/ 	.short	0x010a
        /*05e6*/ 	.byte	0x3f
	.zero		1


	//   ....[86]....
        /*05e8*/ 	.word	0x00005e50
        /*05ec*/ 	.word	0x00000009
        /*05f0*/ 	.word	0x00000000
        /*05f4*/ 	.short	0x010a
        /*05f6*/ 	.byte	0x3f
	.zero		1


	//   ....[87]....
        /*05f8*/ 	.word	0x00005ea0
        /*05fc*/ 	.word	0x00000006
        /*0600*/ 	.word	0x00000000
        /*0604*/ 	.short	0x010a
        /*0606*/ 	.byte	0x3f
	.zero		1


	//   ....[88]....
        /*0608*/ 	.word	0x00005ef0
        /*060c*/ 	.word	0x00000009
        /*0610*/ 	.word	0x00000000
        /*0614*/ 	.short	0x010a
        /*0616*/ 	.byte	0x3f
	.zero		1


	//   ....[89]....
        /*0618*/ 	.word	0x00005f40
        /*061c*/ 	.word	0x00000006
        /*0620*/ 	.word	0x00000000
        /*0624*/ 	.short	0x010a
        /*0626*/ 	.byte	0x3f
	.zero		1


	//   ....[90]....
        /*0628*/ 	.word	0x00005f90
        /*062c*/ 	.word	0x00000009
        /*0630*/ 	.word	0x00000000
        /*0634*/ 	.short	0x010a
        /*0636*/ 	.byte	0x3f
	.zero		1


	//   ....[91]....
        /*0638*/ 	.word	0x00005fe0
        /*063c*/ 	.word	0x00000006
        /*0640*/ 	.word	0x00000000
        /*0644*/ 	.short	0x010a
        /*0646*/ 	.byte	0x3f
	.zero		1


	//   ....[92]....
        /*0648*/ 	.word	0x00006030
        /*064c*/ 	.word	0x00000009
        /*0650*/ 	.word	0x00000000
        /*0654*/ 	.short	0x010a
        /*0656*/ 	.byte	0x3f
	.zero		1


	//   ....[93]....
        /*0658*/ 	.word	0x00006080
        /*065c*/ 	.word	0x00000006
        /*0660*/ 	.word	0x00000000
        /*0664*/ 	.short	0x010a
        /*0666*/ 	.byte	0x3f
	.zero		1


	//   ....[94]....
        /*0668*/ 	.word	0x000060d0
        /*066c*/ 	.word	0x00000009
        /*0670*/ 	.word	0x00000000
        /*0674*/ 	.short	0x010a
        /*0676*/ 	.byte	0x3f
	.zero		1


	//   ....[95]....
        /*0678*/ 	.word	0x00006120
        /*067c*/ 	.word	0x00000006
        /*0680*/ 	.word	0x00000000
        /*0684*/ 	.short	0x010a
        /*0686*/ 	.byte	0x3f
	.zero		1


	//   ....[96]....
        /*0688*/ 	.word	0x00006170
        /*068c*/ 	.word	0x00000009
        /*0690*/ 	.word	0x00000000
        /*0694*/ 	.short	0x010a
        /*0696*/ 	.byte	0x3f
	.zero		1


	//   ....[97]....
        /*0698*/ 	.word	0x000061c0
        /*069c*/ 	.word	0x00000006
        /*06a0*/ 	.word	0x00000000
        /*06a4*/ 	.short	0x010a
        /*06a6*/ 	.byte	0x3f
	.zero		1


	//   ....[98]....
        /*06a8*/ 	.word	0x00006210
        /*06ac*/ 	.word	0x00000009
        /*06b0*/ 	.word	0x00000000
        /*06b4*/ 	.short	0x010a
        /*06b6*/ 	.byte	0x3f
	.zero		1


	//   ....[99]....
        /*06b8*/ 	.word	0x00006260
        /*06bc*/ 	.word	0x00000006
        /*06c0*/ 	.word	0x00000000
        /*06c4*/ 	.short	0x010a
        /*06c6*/ 	.byte	0x3f
	.zero		1


	//----- nvinfo : EIATTR_NUM_MBARRIERS
	.align		4
.L_35:
        /*06c8*/ 	.byte	0x03, 0x38
        /*06ca*/ 	.short	0x002e


	//----- nvinfo : EIATTR_EXIT_INSTR_OFFSETS
	.align		4
        /*06cc*/ 	.byte	0x04, 0x1c
        /*06ce*/ 	.short	(.L_37 - .L_36)


	//   ....[0]....
.L_36:
        /*06d0*/ 	.word	0x00000bd0


	//   ....[1]....
        /*06d4*/ 	.word	0x00001400


	//   ....[2]....
        /*06d8*/ 	.word	0x00003a60


	//   ....[3]....
        /*06dc*/ 	.word	0x00003fe0


	//   ....[4]....
        /*06e0*/ 	.word	0x00005a20


	//----- nvinfo : EIATTR_MAX_THREADS
	.align		4
.L_37:
        /*06e4*/ 	.byte	0x04, 0x05
        /*06e6*/ 	.short	(.L_39 - .L_38)
.L_38:
        /*06e8*/ 	.word	0x00000180
        /*06ec*/ 	.word	0x00000001
        /*06f0*/ 	.word	0x00000001


	//----- nvinfo : EIATTR_CRS_STACK_SIZE
	.align		4
.L_39:
        /*06f4*/ 	.byte	0x04, 0x1e
        /*06f6*/ 	.short	(.L_41 - .L_40)
.L_40:
        /*06f8*/ 	.word	0x00000000


	//----- nvinfo : EIATTR_CBANK_PARAM_SIZE
	.align		4
.L_41:
        /*06fc*/ 	.byte	0x03, 0x19
        /*06fe*/ 	.short	0x0470


	//----- nvinfo : EIATTR_PARAM_CBANK
	.align		4
        /*0700*/ 	.byte	0x04, 0x0a
        /*0702*/ 	.short	(.L_43 - .L_42)
	.align		4
.L_42:
        /*0704*/ 	.word	index@(.nv.constant0._ZN7cutlass13device_kernelINS_4gemm6kernel13GemmUniversalIN4cute5tupleIJiiiiEEENS1_10collective13CollectiveMmaINS1_34MainloopSm90TmaGmmaWarpSpecializedILi22ENS5_IJNS4_1CILi2EEENSA_ILi1EEESC_EEENS1_35KernelTmaWarpSpecializedCooperativeEEENS5_IJNSA_ILi128EEENSA_ILi32EEESH_EEENS_10bfloat16_tENS5_IJlSC_lEEESJ_SK_NS4_8TiledMMAINS4_8MMA_AtomIJNS4_4SM904GMMA27MMA_64x32x16_F32BF16BF16_SSILNSO_5MajorE0ELSQ_0ELNSO_7ScaleInE1ELSR_1EEEEEENS4_6LayoutISD_NS5_IJSC_NSA_ILi0EEESV_EEEEENS5_IJNS4_10UnderscoreESY_SY_EEEEENS4_13SM90_TMA_LOADENS4_14ComposedLayoutINS4_7SwizzleILi2ELi4ELi3EEENS4_18smem_ptr_flag_bitsILi16EEENSU_INS5_IJNSA_ILi8EEESH_EEENS5_IJSH_SC_EEEEEEEvNS4_8identityENS4_23SM90_TMA_LOAD_MULTICASTES1B_vS1C_EENS_8epilogue10collective6detail29Sm90TmaWarpSpecializedAdapterINS1G_15DefaultEpilogueISJ_SK_SK_NS1F_6thread17LinearCombinationISJ_Li1EffLNS1K_9ScaleType4KindE0ELNS_15FloatRoundStyleE2ESJ_EENS1_15EpilogueDefaultEEEEEvvEEEEvNT_6ParamsE)
        /*0708*/ 	.short	0x0210
        /*070a*/ 	.short	0x0470


	//----- nvinfo : EIATTR_SW_WAR
	.align		4
.L_43:
        /*070c*/ 	.byte	0x04, 0x36
        /*070e*/ 	.short	(.L_45 - .L_44)
.L_44:
        /*0710*/ 	.word	0x00000008
.L_45:


//--------------------- .nv.callgraph             --------------------------
	.section	.nv.callgraph,"",@"SHT_CUDA_CALLGRAPH"
	.align	4
	.sectionentsize	8
	.align		4
        /*0000*/ 	.word	0x00000000
	.align		4
        /*0004*/ 	.word	0xffffffff
	.align		4
        /*0008*/ 	.word	index@(_ZN7cutlass13device_kernelINS_4gemm6kernel13GemmUniversalIN4cute5tupleIJiiiiEEENS1_10collective13CollectiveMmaINS1_34MainloopSm90TmaGmmaWarpSpecializedILi22ENS5_IJNS4_1CILi2EEENSA_ILi1EEESC_EEENS1_35KernelTmaWarpSpecializedCooperativeEEENS5_IJNSA_ILi128EEENSA_ILi32EEESH_EEENS_10bfloat16_tENS5_IJlSC_lEEESJ_SK_NS4_8TiledMMAINS4_8MMA_AtomIJNS4_4SM904GMMA27MMA_64x32x16_F32BF16BF16_SSILNSO_5MajorE0ELSQ_0ELNSO_7ScaleInE1ELSR_1EEEEEENS4_6LayoutISD_NS5_IJSC_NSA_ILi0EEESV_EEEEENS5_IJNS4_10UnderscoreESY_SY_EEEEENS4_13SM90_TMA_LOADENS4_14ComposedLayoutINS4_7SwizzleILi2ELi4ELi3EEENS4_18smem_ptr_flag_bitsILi16EEENSU_INS5_IJNSA_ILi8EEESH_EEENS5_IJSH_SC_EEEEEEEvNS4_8identityENS4_23SM90_TMA_LOAD_MULTICASTES1B_vS1C_EENS_8epilogue10collective6detail29Sm90TmaWarpSpecializedAdapterINS1G_15DefaultEpilogueISJ_SK_SK_NS1F_6thread17LinearCombinationISJ_Li1EffLNS1K_9ScaleType4KindE0ELNS_15FloatRoundStyleE2ESJ_EENS1_15EpilogueDefaultEEEEEvvEEEEvNT_6ParamsE)
	.align		4
        /*000c*/ 	.word	index@(__assertfail)
	.align		4
        /*0010*/ 	.word	0x00000000
	.align		4
        /*0014*/ 	.word	0xfffffffe
	.align		4
        /*0018*/ 	.word	0x00000000
	.align		4
        /*001c*/ 	.word	0xfffffffd
	.align		4
        /*0020*/ 	.word	0x00000000
	.align		4
        /*0024*/ 	.word	0xfffffffc


//--------------------- .nv.constant4             --------------------------
	.section	.nv.constant4,"a",@progbits
	.align	8
	.align		8
.nv.constant4:
        /*0000*/ 	.dword	__assertfail
	.align		8
        /*0008*/ 	.dword	__unnamed_1
	.align		8
        /*0010*/ 	.dword	_ZN39_INTERNAL_3a45ec83_4_k_cu_e4b8a5f4_51124cuda3std3__45__cpo5beginE
	.align		8
        /*0018*/ 	.dword	_ZN39_INTERNAL_3a45ec83_4_k_cu_e4b8a5f4_51124cuda3std3__45__cpo3endE
	.align		8
        /*0020*/ 	.dword	_ZN39_INTERNAL_3a45ec83_4_k_cu_e4b8a5f4_51124cuda3std3__45__cpo6cbeginE
	.align		8
        /*0028*/ 	.dword	_ZN39_INTERNAL_3a45ec83_4_k_cu_e4b8a5f4_51124cuda3std3__45__cpo4cendE
	.align		8
        /*0030*/ 	.dword	_ZN39_INTERNAL_3a45ec83_4_k_cu_e4b8a5f4_51124cuda3std3__441_GLOBAL__N__3a45ec83_4_k_cu_e4b8a5f4_51126ignoreE
	.align		8
        /*0038*/ 	.dword	_ZN39_INTERNAL_3a45ec83_4_k_cu_e4b8a5f4_51124cuda3std3__419piecewise_constructE
	.align		8
        /*0040*/ 	.dword	_ZN39_INTERNAL_3a45ec83_4_k_cu_e4b8a5f4_51124cuda3std3__48in_placeE
	.align		8
        /*0048*/ 	.dword	_ZN39_INTERNAL_3a45ec83_4_k_cu_e4b8a5f4_51124cuda3std6ranges3__45__cpo4swapE
	.align		8
        /*0050*/ 	.dword	_ZN39_INTERNAL_3a45ec83_4_k_cu_e4b8a5f4_51124cuda3std6ranges3__45__cpo9iter_moveE
	.align		8
        /*0058*/ 	.dword	_ZN39_INTERNAL_3a45ec83_4_k_cu_e4b8a5f4_51124cute7productE
	.align		8
        /*0060*/ 	.dword	_ZN39_INTERNAL_3a45ec83_4_k_cu_e4b8a5f4_51124cute1_E
	.align		8
        /*0068*/ 	.dword	$str$22
	.align		8
        /*0070*/ 	.dword	$str$23


//--------------------- .text._ZN7cutlass13device_kernelINS_4gemm6kernel13GemmUniversalIN4cute5tupleIJiiiiEEENS1_10collective13CollectiveMmaINS1_34MainloopSm90TmaGmmaWarpSpecializedILi22ENS5_IJNS4_1CILi2EEENSA_ILi1EEESC_EEENS1_35KernelTmaWarpSpecializedCooperativeEEENS5_IJNSA_ILi128EEENSA_ILi32EEESH_EEENS_10bfloat16_tENS5_IJlSC_lEEESJ_SK_NS4_8TiledMMAINS4_8MMA_AtomIJNS4_4SM904GMMA27MMA_64x32x16_F32BF16BF16_SSILNSO_5MajorE0ELSQ_0ELNSO_7ScaleInE1ELSR_1EEEEEENS4_6LayoutISD_NS5_IJSC_NSA_ILi0EEESV_EEEEENS5_IJNS4_10UnderscoreESY_SY_EEEEENS4_13SM90_TMA_LOADENS4_14ComposedLayoutINS4_7SwizzleILi2ELi4ELi3EEENS4_18smem_ptr_flag_bitsILi16EEENSU_INS5_IJNSA_ILi8EEESH_EEENS5_IJSH_SC_EEEEEEEvNS4_8identityENS4_23SM90_TMA_LOAD_MULTICASTES1B_vS1C_EENS_8epilogue10collective6detail29Sm90TmaWarpSpecializedAdapterINS1G_15DefaultEpilogueISJ_SK_SK_NS1F_6thread17LinearCombinationISJ_Li1EffLNS1K_9ScaleType4KindE0ELNS_15FloatRoundStyleE2ESJ_EENS1_15EpilogueDefaultEEEEEvvEEEEvNT_6ParamsE --------------------------
	.section	.text._ZN7cutlass13device_kernelINS_4gemm6kernel13GemmUniversalIN4cute5tupleIJiiiiEEENS1_10collective13CollectiveMmaINS1_34MainloopSm90TmaGmmaWarpSpecializedILi22ENS5_IJNS4_1CILi2EEENSA_ILi1EEESC_EEENS1_35KernelTmaWarpSpecializedCooperativeEEENS5_IJNSA_ILi128EEENSA_ILi32EEESH_EEENS_10bfloat16_tENS5_IJlSC_lEEESJ_SK_NS4_8TiledMMAINS4_8MMA_AtomIJNS4_4SM904GMMA27MMA_64x32x16_F32BF16BF16_SSILNSO_5MajorE0ELSQ_0ELNSO_7ScaleInE1ELSR_1EEEEEENS4_6LayoutISD_NS5_IJSC_NSA_ILi0EEESV_EEEEENS5_IJNS4_10UnderscoreESY_SY_EEEEENS4_13SM90_TMA_LOADENS4_14ComposedLayoutINS4_7SwizzleILi2ELi4ELi3EEENS4_18smem_ptr_flag_bitsILi16EEENSU_INS5_IJNSA_ILi8EEESH_EEENS5_IJSH_SC_EEEEEEEvNS4_8identityENS4_23SM90_TMA_LOAD_MULTICASTES1B_vS1C_EENS_8epilogue10collective6detail29Sm90TmaWarpSpecializedAdapterINS1G_15DefaultEpilogueISJ_SK_SK_NS1F_6thread17LinearCombinationISJ_Li1EffLNS1K_9ScaleType4KindE0ELNS_15FloatRoundStyleE2ESJ_EENS1_15EpilogueDefaultEEEEEvvEEEEvNT_6ParamsE,"ax",@progbits
	.align	128
.text._ZN7cutlass13device_kernelINS_4gemm6kernel13GemmUniversalIN4cute5tupleIJiiiiEEENS1_10collective13CollectiveMmaINS1_34MainloopSm90TmaGmmaWarpSpecializedILi22ENS5_IJNS4_1CILi2EEENSA_ILi1EEESC_EEENS1_35KernelTmaWarpSpecializedCooperativeEEENS5_IJNSA_ILi128EEENSA_ILi32EEESH_EEENS_10bfloat16_tENS5_IJlSC_lEEESJ_SK_NS4_8TiledMMAINS4_8MMA_AtomIJNS4_4SM904GMMA27MMA_64x32x16_F32BF16BF16_SSILNSO_5MajorE0ELSQ_0ELNSO_7ScaleInE1ELSR_1EEEEEENS4_6LayoutISD_NS5_IJSC_NSA_ILi0EEESV_EEEEENS5_IJNS4_10UnderscoreESY_SY_EEEEENS4_13SM90_TMA_LOADENS4_14ComposedLayoutINS4_7SwizzleILi2ELi4ELi3EEENS4_18smem_ptr_flag_bitsILi16EEENSU_INS5_IJNSA_ILi8EEESH_EEENS5_IJSH_SC_EEEEEEEvNS4_8identityENS4_23SM90_TMA_LOAD_MULTICASTES1B_vS1C_EENS_8epilogue10collective6detail29Sm90TmaWarpSpecializedAdapterINS1G_15DefaultEpilogueISJ_SK_SK_NS1F_6thread17LinearCombinationISJ_Li1EffLNS1K_9ScaleType4KindE0ELNS_15FloatRoundStyleE2ESJ_EENS1_15EpilogueDefaultEEEEEvvEEEEvNT_6ParamsE:
        .type           _ZN7cutlass13device_kernelINS_4gemm6kernel13GemmUniversalIN4cute5tupleIJiiiiEEENS1_10collective13CollectiveMmaINS1_34MainloopSm90TmaGmmaWarpSpecializedILi22ENS5_IJNS4_1CILi2EEENSA_ILi1EEESC_EEENS1_35KernelTmaWarpSpecializedCooperativeEEENS5_IJNSA_ILi128EEENSA_ILi32EEESH_EEENS_10bfloat16_tENS5_IJlSC_lEEESJ_SK_NS4_8TiledMMAINS4_8MMA_AtomIJNS4_4SM904GMMA27MMA_64x32x16_F32BF16BF16_SSILNSO_5MajorE0ELSQ_0ELNSO_7ScaleInE1ELSR_1EEEEEENS4_6LayoutISD_NS5_IJSC_NSA_ILi0EEESV_EEEEENS5_IJNS4_10UnderscoreESY_SY_EEEEENS4_13SM90_TMA_LOADENS4_14ComposedLayoutINS4_7SwizzleILi2ELi4ELi3EEENS4_18smem_ptr_flag_bitsILi16EEENSU_INS5_IJNSA_ILi8EEESH_EEENS5_IJSH_SC_EEEEEEEvNS4_8identityENS4_23SM90_TMA_LOAD_MULTICASTES1B_vS1C_EENS_8epilogue10collective6detail29Sm90TmaWarpSpecializedAdapterINS1G_15DefaultEpilogueISJ_SK_SK_NS1F_6thread17LinearCombinationISJ_Li1EffLNS1K_9ScaleType4KindE0ELNS_15FloatRoundStyleE2ESJ_EENS1_15EpilogueDefaultEEEEEvvEEEEvNT_6ParamsE,@function
        .size           _ZN7cutlass13device_kernelINS_4gemm6kernel13GemmUniversalIN4cute5tupleIJiiiiEEENS1_10collective13CollectiveMmaINS1_34MainloopSm90TmaGmmaWarpSpecializedILi22ENS5_IJNS4_1CILi2EEENSA_ILi1EEESC_EEENS1_35KernelTmaWarpSpecializedCooperativeEEENS5_IJNSA_ILi128EEENSA_ILi32EEESH_EEENS_10bfloat16_tENS5_IJlSC_lEEESJ_SK_NS4_8TiledMMAINS4_8MMA_AtomIJNS4_4SM904GMMA27MMA_64x32x16_F32BF16BF16_SSILNSO_5MajorE0ELSQ_0ELNSO_7ScaleInE1ELSR_1EEEEEENS4_6LayoutISD_NS5_IJSC_NSA_ILi0EEESV_EEEEENS5_IJNS4_10UnderscoreESY_SY_EEEEENS4_13SM90_TMA_LOADENS4_14ComposedLayoutINS4_7SwizzleILi2ELi4ELi3EEENS4_18smem_ptr_flag_bitsILi16EEENSU_INS5_IJNSA_ILi8EEESH_EEENS5_IJSH_SC_EEEEEEEvNS4_8identityENS4_23SM90_TMA_LOAD_MULTICASTES1B_vS1C_EENS_8epilogue10collective6detail29Sm90TmaWarpSpecializedAdapterINS1G_15DefaultEpilogueISJ_SK_SK_NS1F_6thread17LinearCombinationISJ_Li1EffLNS1K_9ScaleType4KindE0ELNS_15FloatRoundStyleE2ESJ_EENS1_15EpilogueDefaultEEEEEvvEEEEvNT_6ParamsE,(.L_x_140 - _ZN7cutlass13device_kernelINS_4gemm6kernel13GemmUniversalIN4cute5tupleIJiiiiEEENS1_10collective13CollectiveMmaINS1_34MainloopSm90TmaGmmaWarpSpecializedILi22ENS5_IJNS4_1CILi2EEENSA_ILi1EEESC_EEENS1_35KernelTmaWarpSpecializedCooperativeEEENS5_IJNSA_ILi128EEENSA_ILi32EEESH_EEENS_10bfloat16_tENS5_IJlSC_lEEESJ_SK_NS4_8TiledMMAINS4_8MMA_AtomIJNS4_4SM904GMMA27MMA_64x32x16_F32BF16BF16_SSILNSO_5MajorE0ELSQ_0ELNSO_7ScaleInE1ELSR_1EEEEEENS4_6LayoutISD_NS5_IJSC_NSA_ILi0EEESV_EEEEENS5_IJNS4_10UnderscoreESY_SY_EEEEENS4_13SM90_TMA_LOADENS4_14ComposedLayoutINS4_7SwizzleILi2ELi4ELi3EEENS4_18smem_ptr_flag_bitsILi16EEENSU_INS5_IJNSA_ILi8EEESH_EEENS5_IJSH_SC_EEEEEEEvNS4_8identityENS4_23SM90_TMA_LOAD_MULTICASTES1B_vS1C_EENS_8epilogue10collective6detail29Sm90TmaWarpSpecializedAdapterINS1G_15DefaultEpilogueISJ_SK_SK_NS1F_6thread17LinearCombinationISJ_Li1EffLNS1K_9ScaleType4KindE0ELNS_15FloatRoundStyleE2ESJ_EENS1_15EpilogueDefaultEEEEEvvEEEEvNT_6ParamsE)
        .other          _ZN7cutlass13device_kernelINS_4gemm6kernel13GemmUniversalIN4cute5tupleIJiiiiEEENS1_10collective13CollectiveMmaINS1_34MainloopSm90TmaGmmaWarpSpecializedILi22ENS5_IJNS4_1CILi2EEENSA_ILi1EEESC_EEENS1_35KernelTmaWarpSpecializedCooperativeEEENS5_IJNSA_ILi128EEENSA_ILi32EEESH_EEENS_10bfloat16_tENS5_IJlSC_lEEESJ_SK_NS4_8TiledMMAINS4_8MMA_AtomIJNS4_4SM904GMMA27MMA_64x32x16_F32BF16BF16_SSILNSO_5MajorE0ELSQ_0ELNSO_7ScaleInE1ELSR_1EEEEEENS4_6LayoutISD_NS5_IJSC_NSA_ILi0EEESV_EEEEENS5_IJNS4_10UnderscoreESY_SY_EEEEENS4_13SM90_TMA_LOADENS4_14ComposedLayoutINS4_7SwizzleILi2ELi4ELi3EEENS4_18smem_ptr_flag_bitsILi16EEENSU_INS5_IJNSA_ILi8EEESH_EEENS5_IJSH_SC_EEEEEEEvNS4_8identityENS4_23SM90_TMA_LOAD_MULTICASTES1B_vS1C_EENS_8epilogue10collective6detail29Sm90TmaWarpSpecializedAdapterINS1G_15DefaultEpilogueISJ_SK_SK_NS1F_6thread17LinearCombinationISJ_Li1EffLNS1K_9ScaleType4KindE0ELNS_15FloatRoundStyleE2ESJ_EENS1_15EpilogueDefaultEEEEEvvEEEEvNT_6ParamsE,@"STO_CUDA_ENTRY STV_DEFAULT"
_ZN7cutlass13device_kernelINS_4gemm6kernel13GemmUniversalIN4cute5tupleIJiiiiEEENS1_10collective13CollectiveMmaINS1_34MainloopSm90TmaGmmaWarpSpecializedILi22ENS5_IJNS4_1CILi2EEENSA_ILi1EEESC_EEENS1_35KernelTmaWarpSpecializedCooperativeEEENS5_IJNSA_ILi128EEENSA_ILi32EEESH_EEENS_10bfloat16_tENS5_IJlSC_lEEESJ_SK_NS4_8TiledMMAINS4_8MMA_AtomIJNS4_4SM904GMMA27MMA_64x32x16_F32BF16BF16_SSILNSO_5MajorE0ELSQ_0ELNSO_7ScaleInE1ELSR_1EEEEEENS4_6LayoutISD_NS5_IJSC_NSA_ILi0EEESV_EEEEENS5_IJNS4_10UnderscoreESY_SY_EEEEENS4_13SM90_TMA_LOADENS4_14ComposedLayoutINS4_7SwizzleILi2ELi4ELi3EEENS4_18smem_ptr_flag_bitsILi16EEENSU_INS5_IJNSA_ILi8EEESH_EEENS5_IJSH_SC_EEEEEEEvNS4_8identityENS4_23SM90_TMA_LOAD_MULTICASTES1B_vS1C_EENS_8epilogue10collective6detail29Sm90TmaWarpSpecializedAdapterINS1G_15DefaultEpilogueISJ_SK_SK_NS1F_6thread17LinearCombinationISJ_Li1EffLNS1K_9ScaleType4KindE0ELNS_15FloatRoundStyleE2ESJ_EENS1_15EpilogueDefaultEEEEEvvEEEEvNT_6ParamsE:
[----:B------:R-:W0:Y:S01]  /*0000*/  LDC R1, c[0x0][0x28] ;  /* 0x00000a00ff017b82 */ /* 0x000e220000000800 */
[----:B------:R-:W1:Y:S01]  /*0010*/  S2R R18, SR_TID.X ;  /* 0x0000000000127919 */ /* 0x000e620000002100 */
[----:B------:R-:W-:Y:S01]  /*0020*/  ELECT P0, URZ, PT ;  /* 0x00000000003f782f */ /* 0x000fe20003800000 */
[----:B------:R-:W-:Y:S01]  /*0030*/  BSSY B0, `(.L_x_0) ;  /* 0x000000f000007945 */ /* 0x000fe20003800000 */
[--C-:B-1----:R-:W-:Y:S02]  /*0040*/  SHF.R.U32.HI R0, RZ, 0x5, R18.reuse ;  /* 0x00000005ff007819 */ /* 0x102fe40000011612 */
[----:B------:R-:W-:-:S03]  /*0050*/  SHF.R.U32.HI R3, RZ, 0x7, R18 ;  /* 0x00000007ff037819 */ /* 0x000fc60000011612 */
[----:B------:R-:W1:Y:S04]  /*0060*/  SHFL.IDX PT, R2, R0, RZ, 0x1f ;  /* 0x00001fff00027589 */ /* 0x000e6800000e0000 */
[----:B------:R2:W3:Y:S01]  /*0070*/  SHFL.IDX PT, R5, R3, RZ, 0x1f ;  /* 0x00001fff03057589 */ /* 0x0004e200000e0000 */
[----:B-1----:R-:W-:-:S13]  /*0080*/  ISETP.NE.OR P0, PT, R2, RZ, !P0 ;  /* 0x000000ff0200720c */ /* 0x002fda0004705670 */
[----:B0-23--:R-:W-:Y:S05]  /*0090*/  @P0 BRA `(.L_x_1) ;  /* 0x0000000000200947 */ /* 0x00dfea0003800000 */
[----:B------:R-:W-:Y:S02]  /*00a0*/  ULDC.64 UR4, c[0x0][0x198] ;  /* 0x0000660000047ab9 */ /* 0x000fe40000000a00 */
[----:B------:R-:W-:Y:S02]  /*00b0*/  UIADD3 UR6, UP0, UR4, 0xf0, URZ ;  /* 0x000000f004067890 */ /* 0x000fe4000ff1e03f */
[----:B------:R-:W-:Y:S02]  /*00c0*/  UIADD3 UR4, UP1, UR4, 0x1f0, URZ ;  /* 0x000001f004047890 */ /* 0x000fe4000ff3e03f */
[----:B------:R-:W-:Y:S02]  /*00d0*/  UIADD3.X UR7, URZ, UR5, URZ, UP0, !UPT ;  /* 0x000000053f077290 */ /* 0x000fe400087fe43f */
[----:B------:R-:W-:-:S07]  /*00e0*/  UIADD3.X UR5, URZ, UR5, URZ, UP1, !UPT ;  /* 0x000000053f057290 */ /* 0x000fce0008ffe43f */
[----:B------:R0:W-:Y:S02]  /*00f0*/  UTMACCTL.PF [UR6] ;  /* 0x00000000060079b9 */ /* 0x0001e40008040000 */
[----:B------:R0:W-:Y:S02]  /*0100*/  UTMACCTL.PF [UR4] ;  /* 0x00000000040079b9 */ /* 0x0001e40008040000 */
[----:B0-----:R-:W-:Y:S01]  /*0110*/  NOP ;  /* 0x0000000000007918 */ /* 0x001fe20000000000 */
.L_x_1:
[----:B------:R-:W-:Y:S05]  /*0120*/  BSYNC B0 ;  /* 0x0000000000007941 */ /* 0x000fea0003800000 */
.L_x_0:
[----:B------:R-:W0:Y:S02]  /*0130*/  SHFL.IDX PT, R3, R0, RZ, 0x1f ;  /* 0x00001fff00037589 */ /* 0x000e2400000e0000 */
[----:B0-----:R-:W-:-:S13]  /*0140*/  ISETP.NE.AND P0, PT, R3, RZ, PT ;  /* 0x000000ff0300720c */ /* 0x001fda0003f05270 */
[----:B------:R-:W-:Y:S05]  /*0150*/  @P0 BRA `(.L_x_2) ;  /* 0x0000000000f40947 */ /* 0x000fea0003800000 */
[----:B------:R-:W-:Y:S01]  /*0160*/  ELECT P0, URZ, PT ;  /* 0x00000000003f782f */ /* 0x000fe20003800000 */
[----:B------:R-:W-:-:S12]  /*0170*/  BSSY B0, `(.L_x_2) ;  /* 0x000003b000007945 */ /* 0x000fd80003800000 */
[----:B------:R-:W-:Y:S05]  /*0180*/  @!P0 BRA `(.L_x_3) ;  /* 0x0000000000e48947 */ /* 0x000fea0003800000 */
[----:B------:R-:W0:Y:S01]  /*0190*/  S2UR UR8, SR_CgaCtaId ;  /* 0x00000000000879c3 */ /* 0x000e220000008800 */
[----:B------:R-:W-:Y:S01]  /*01a0*/  UMOV UR4, 0x400 ;  /* 0x0000040000047882 */ /* 0x000fe20000000000 */
[----:B------:R-:W-:Y:S01]  /*01b0*/  UMOV UR5, 0x1 ;  /* 0x0000000100057882 */ /* 0x000fe20000000000 */
[----:B------:R-:W-:Y:S02]  /*01c0*/  UMOV UR6, 0x4 ;  /* 0x0000000400067882 */ /* 0x000fe40000000000 */
[----:B------:R-:W-:-:S04]  /*01d0*/  UIADD3 UR6, -UR6, 0x100000, URZ ;  /* 0x0010000006067890 */ /* 0x000fc8000fffe13f */
[----:B------:R-:W-:Y:S02]  /*01e0*/  USHF.L.U32 UR7, UR6, 0xb, URZ ;  /* 0x0000000b06077899 */ /* 0x000fe4000800063f */
[----:B------:R-:W-:Y:S02]  /*01f0*/  USHF.L.U32 UR6, UR6, 0x1, URZ ;  /* 0x0000000106067899 */ /* 0x000fe4000800063f */
[----:B0-----:R-:W-:Y:S02]  /*0200*/  ULEA UR8, UR8, UR4, 0x18 ;  /* 0x0000000408087291 */ /* 0x001fe4000f8ec03f */
[----:B------:R-:W-:-:S04]  /*0210*/  UIADD3 UR4, -UR5, 0x100000, URZ ;  /* 0x0010000005047890 */ /* 0x000fc8000fffe13f */
[----:B------:R-:W-:Y:S02]  /*0220*/  USHF.L.U32 UR5, UR4, 0xb, URZ ;  /* 0x0000000b04057899 */ /* 0x000fe4000800063f */
[----:B------:R-:W-:Y:S01]  /*0230*/  USHF.L.U32 UR4, UR4, 0x1, URZ ;  /* 0x0000000104047899 */ /* 0x000fe2000800063f */
[----:B------:R-:W0:Y:S11]  /*0240*/  FENCE.VIEW.ASYNC.S ;  /* 0x00000000000073c6 */ /* 0x000e360000000000 */
[----:B0-----:R0:W1:Y:S01]  /*0250*/  SYNCS.EXCH.64 URZ, [UR8], UR4 ;  /* 0x00000004083f75b2 */ /* 0x0010620008000100 */
[----:B------:R0:W2:Y:S01]  /*0260*/  SYNCS.EXCH.64 URZ, [UR8+0xb0], UR6 ;  /* 0x0000b006083f75b2 */ /* 0x0000a20008000100 */
[----:B------:R0:W3:Y:S01]  /*0270*/  SYNCS.EXCH.64 URZ, [UR8+0x8], UR4 ;  /* 0x00000804083f75b2 */ /* 0x0000e20008000100 */
[----:B------:R0:W4:Y:S01]  /*0280*/  SYNCS.EXCH.64 URZ, [UR8+0xb8], UR6 ;  /* 0x0000b806083f75b2 */ /* 0x0001220008000100 */
[----:B------:R0:W0:Y:S01]  /*0290*/  SYNCS.EXCH.64 URZ, [UR8+0x10], UR4 ;  /* 0x00001004083f75b2 */ /* 0x0000220008000100 */
        /* <DEDUP_REMOVED lines=39> */
[----:B-1234-:R-:W-:Y:S01]  /*0510*/  NOP ;  /* 0x0000000000007918 */ /* 0x01efe20000000000 */
.L_x_3:
[----:B0-----:R-:W-:Y:S05]  /*0520*/  BSYNC B0 ;  /* 0x0000000000007941 */ /* 0x001fea0003800000 */
.L_x_2:
[----:B------:R-:W-:Y:S01]  /*0530*/  SHF.R.S32.HI R7, RZ, 0x1f, R18 ;  /* 0x0000001fff077819 */ /* 0x000fe20000011412 */
[----:B------:R-:W0:Y:S01]  /*0540*/  SHFL.IDX PT, R0, R0, RZ, 0x1f ;  /* 0x00001fff00007589 */ /* 0x000e2200000e0000 */
[----:B------:R-:W1:Y:S01]  /*0550*/  S2UR UR8, SR_CTAID.X ;  /* 0x00000000000879c3 */ /* 0x000e620000002500 */
[----:B------:R-:W-:Y:S02]  /*0560*/  ELECT P0, URZ, PT ;  /* 0x00000000003f782f */ /* 0x000fe40003800000 */
[----:B------:R-:W-:Y:S01]  /*0570*/  LEA.HI R7, R7, R18, RZ, 0x7 ;  /* 0x0000001207077211 */ /* 0x000fe200078f38ff */
[----:B------:R-:W2:Y:S01]  /*0580*/  S2R R4, SR_CTAID.Y ;  /* 0x0000000000047919 */ /* 0x000ea20000002600 */
[----:B------:R-:W-:Y:S01]  /*0590*/  SHF.R.S32.HI R8, RZ, 0x1f, R3 ;  /* 0x0000001fff087819 */ /* 0x000fe20000011403 */
[----:B------:R-:W-:Y:S01]  /*05a0*/  ULDC UR4, c[0x0][0x150] ;  /* 0x0000540000047ab9 */ /* 0x000fe20000000800 */
[----:B------:R-:W-:Y:S01]  /*05b0*/  LOP3.LUT R7, R7, 0xffffff80, RZ, 0xc0, !PT ;  /* 0xffffff8007077812 */ /* 0x000fe200078ec0ff */
[----:B------:R-:W-:Y:S01]  /*05c0*/  NOP ;  /* 0x0000000000007918 */ /* 0x000fe20000000000 */
[----:B------:R-:W-:Y:S01]  /*05d0*/  LEA.HI R8, R8, R3, RZ, 0x2 ;  /* 0x0000000308087211 */ /* 0x000fe200078f10ff */
[----:B------:R-:W3:Y:S01]  /*05e0*/  LDC R10, c[0x0][0x144] ;  /* 0x00005100ff0a7b82 */ /* 0x000ee20000000800 */
[----:B------:R-:W-:Y:S01]  /*05f0*/  NOP ;  /* 0x0000000000007918 */ /* 0x000fe20000000000 */
[----:B------:R-:W-:Y:S01]  /*0600*/  IMAD.IADD R6, R18, 0x1, -R7 ;  /* 0x0000000112067824 */ /* 0x000fe200078e0a07 */
[----:B------:R-:W-:Y:S01]  /*0610*/  LOP3.LUT R8, R8, 0x3ffffffc, RZ, 0xc0, !PT ;  /* 0x3ffffffc08087812 */ /* 0x000fe200078ec0ff */
[----:B------:R-:W-:Y:S01]  /*0620*/  IMAD.MOV.U32 R23, RZ, RZ, 0x1 ;  /* 0x00000001ff177424 */ /* 0x000fe200078e00ff */
[----:B------:R-:W-:-:S02]  /*0630*/  ISETP.NE.AND P3, PT, R5, RZ, PT ;  /* 0x000000ff0500720c */ /* 0x000fc40003f65270 */
[----:B------:R-:W-:Y:S01]  /*0640*/  SHF.R.S32.HI R7, RZ, 0x1f, R6 ;  /* 0x0000001fff077819 */ /* 0x000fe20000011406 */
[----:B------:R-:W-:Y:S01]  /*0650*/  IMAD.IADD R8, R3, 0x1, -R8 ;  /* 0x0000000103087824 */ /* 0x000fe200078e0a08 */
[----:B------:R-:W4:Y:S02]  /*0660*/  LDC R13, c[0x0][0x140] ;  /* 0x00005000ff0d7b82 */ /* 0x000f240000000800 */
[----:B------:R-:W-:Y:S02]  /*0670*/  LEA.HI R7, R7, R6, RZ, 0x3 ;  /* 0x0000000607077211 */ /* 0x000fe400078f18ff */
[----:B0-----:R-:W-:Y:S02]  /*0680*/  ISETP.NE.OR P0, PT, R0, RZ, !P0 ;  /* 0x000000ff0000720c */ /* 0x001fe40004705670 */
[--C-:B------:R-:W-:Y:S02]  /*0690*/  SHF.R.S32.HI R0, RZ, 0x3, R7.reuse ;  /* 0x00000003ff007819 */ /* 0x100fe40000011407 */
[----:B------:R-:W-:-:S02]  /*06a0*/  SHF.R.S32.HI R7, RZ, 0x1f, R7 ;  /* 0x0000001fff077819 */ /* 0x000fc40000011407 */
[----:B-1----:R-:W-:Y:S02]  /*06b0*/  I2FP.F32.U32 R9, UR8 ;  /* 0x0000000800097c45 */ /* 0x002fe40008201000 */
[----:B------:R-:W-:-:S03]  /*06c0*/  LEA.HI R7, R7, R0, RZ, 0x2 ;  /* 0x0000000007077211 */ /* 0x000fc600078f10ff */
[----:B------:R-:W-:Y:S01]  /*06d0*/  FMUL R9, R9, UR4 ;  /* 0x0000000409097c20 */ /* 0x000fe20008400000 */
[----:B------:R-:W-:Y:S01]  /*06e0*/  LOP3.LUT R7, R7, 0xfffffffc, RZ, 0xc0, !PT ;  /* 0xfffffffc07077812 */ /* 0x000fe200078ec0ff */
[----:B------:R-:W-:Y:S01]  /*06f0*/  VOTEU.ALL UP0, P0 ;  /* 0x00000000003f7886 */ /* 0x000fe20000000000 */
[----:B--2---:R-:W-:Y:S01]  /*0700*/  I2FP.F32.U32 R3, R4 ;  /* 0x0000000400037245 */ /* 0x004fe20000201000 */
[----:B------:R-:W-:Y:S01]  /*0710*/  ULDC UR4, c[0x0][0x154] ;  /* 0x0000550000047ab9 */ /* 0x000fe20000000800 */
[----:B------:R-:W-:Y:S01]  /*0720*/  VOTEU.ALL UP1, P0 ;  /* 0x00000000003f7886 */ /* 0x000fe20000020000 */
[----:B------:R-:W0:Y:S01]  /*0730*/  F2I.U32.TRUNC.NTZ R9, R9 ;  /* 0x0000000900097305 */ /* 0x000e22000020f000 */
[----:B------:R-:W-:Y:S01]  /*0740*/  IMAD.IADD R7, R0, 0x1, -R7 ;  /* 0x0000000100077824 */ /* 0x000fe200078e0a07 */
[----:B------:R-:W1:Y:S01]  /*0750*/  @!UP0 S2UR UR7, SR_CgaCtaId ;  /* 0x00000000000789c3 */ /* 0x000e620000008800 */
[----:B------:R-:W-:Y:S01]  /*0760*/  FMUL R12, R3, UR4 ;  /* 0x00000004030c7c20 */ /* 0x000fe20008400000 */
[----:B------:R-:W-:Y:S01]  /*0770*/  UMOV UR4, 0x20 ;  /* 0x0000002000047882 */ /* 0x000fe20000000000 */
[----:B------:R-:W-:Y:S01]  /*0780*/  IMAD R8, R8, 0x4, R7 ;  /* 0x0000000408087824 */ /* 0x000fe200078e0207 */
[----:B------:R-:W-:Y:S01]  /*0790*/  @!UP0 UMOV UR6, 0x400 ;  /* 0x0000040000068882 */ /* 0x000fe20000000000 */
[----:B------:R-:W-:-:S04]  /*07a0*/  @!UP0 UIADD3 UR4, -UR4, 0x100000, URZ ;  /* 0x0010000004048890 */ /* 0x000fc8000fffe13f */
[----:B------:R-:W-:Y:S02]  /*07b0*/  @!UP0 USHF.L.U32 UR5, UR4, 0xb, URZ ;  /* 0x0000000b04058899 */ /* 0x000fe4000800063f */
[----:B------:R-:W-:Y:S01]  /*07c0*/  @!UP0 USHF.L.U32 UR4, UR4, 0x1, URZ ;  /* 0x0000000104048899 */ /* 0x000fe2000800063f */
[----:B----4-:R-:W-:Y:S01]  /*07d0*/  ISETP.EQ.U32.AND P2, PT, R13, 0x1, PT ;  /* 0x000000010d00780c */ /* 0x010fe20003f42070 */
[----:B------:R-:W2:Y:S01]  /*07e0*/  F2I.U32.TRUNC.NTZ R12, R12 ;  /* 0x0000000c000c7305 */ /* 0x000ea2000020f000 */
[----:B------:R-:W-:Y:S01]  /*07f0*/  LEA.HI R0, R8, R8, RZ, 0x1 ;  /* 0x0000000808007211 */ /* 0x000fe200078f08ff */
[----:B------:R-:W4:Y:S03]  /*0800*/  LDC R7, c[0x0][0x148] ;  /* 0x00005200ff077b82 */ /* 0x000f260000000800 */
[----:B------:R-:W-:Y:S01]  /*0810*/  LOP3.LUT R11, R0, 0xfffffffe, RZ, 0xc0, !PT ;  /* 0xfffffffe000b7812 */ /* 0x000fe200078ec0ff */
[----:B0-----:R-:W-:Y:S01]  /*0820*/  IMAD.MOV R15, RZ, RZ, -R9 ;  /* 0x000000ffff0f7224 */ /* 0x001fe200078e0a09 */
[----:B------:R-:W-:-:S03]  /*0830*/  SHF.R.S32.HI R9, RZ, 0x1f, R2 ;  /* 0x0000001fff097819 */ /* 0x000fc60000011402 */
[----:B---3--:R-:W-:Y:S01]  /*0840*/  IMAD R3, R10, R15, UR8 ;  /* 0x000000080a037e24 */ /* 0x008fe2000f8e020f */
[----:B------:R-:W-:Y:S01]  /*0850*/  LEA.HI R9, R9, R2, RZ, 0x2 ;  /* 0x0000000209097211 */ /* 0x000fe200078f10ff */
[C---:B------:R-:W-:Y:S02]  /*0860*/  IMAD.IADD R0, R8.reuse, 0x1, -R11 ;  /* 0x0000000108007824 */ /* 0x040fe400078e0a0b */
[----:B------:R-:W-:Y:S01]  /*0870*/  IMAD.SHL.U32 R11, R8, 0x4, RZ ;  /* 0x00000004080b7824 */ /* 0x000fe200078e00ff */
[----:B------:R-:W-:Y:S01]  /*0880*/  LOP3.LUT R9, R9, 0xfffffffc, RZ, 0xc0, !PT ;  /* 0xfffffffc09097812 */ /* 0x000fe200078ec0ff */
[----:B--2---:R-:W-:Y:S01]  /*0890*/  IMAD.MOV R20, RZ, RZ, -R12 ;  /* 0x000000ffff147224 */ /* 0x004fe200078e0a0c */
[----:B------:R-:W-:Y:S01]  /*08a0*/  ISETP.NE.AND P4, PT, R0, R3, PT ;  /* 0x000000030000720c */ /* 0x000fe20003f85270 */
[----:B-1----:R-:W-:Y:S01]  /*08b0*/  @!UP0 ULEA UR6, UR7, UR6, 0x18 ;  /* 0x0000000607068291 */ /* 0x002fe2000f8ec03f */
[----:B------:R-:W-:Y:S01]  /*08c0*/  LOP3.LUT R22, R8, 0xc, R11, 0x78, !PT ;  /* 0x0000000c08167812 */ /* 0x000fe200078e780b */
[----:B------:R-:W-:Y:S01]  /*08d0*/  IMAD.IADD R0, R2, 0x1, -R9 ;  /* 0x0000000102007824 */ /* 0x000fe200078e0a09 */
[----:B------:R-:W-:Y:S01]  /*08e0*/  VOTEU.ALL UP0, P0 ;  /* 0x00000000003f7886 */ /* 0x000fe20000000000 */
[----:B------:R-:W-:Y:S01]  /*08f0*/  LOP3.LUT P0, RZ, R6, 0x7, RZ, 0xc0, !PT ;  /* 0x0000000706ff7812 */ /* 0x000fe2000780c0ff */
[----:B------:R-:W-:-:S02]  /*0900*/  VIADD R6, R5, 0xffffffff ;  /* 0xffffffff05067836 */ /* 0x000fc40000000000 */
[----:B------:R-:W-:Y:S01]  /*0910*/  ISETP.NE.AND P1, PT, R0, 0x3, PT ;  /* 0x000000030000780c */ /* 0x000fe20003f25270 */
[----:B----4-:R-:W-:Y:S01]  /*0920*/  IMAD R9, R7, R20, R4 ;  /* 0x0000001407097224 */ /* 0x010fe200078e0204 */
[----:B------:R-:W-:Y:S02]  /*0930*/  ISETP.LT.U32.AND P0, PT, R22, 0x2, !P0 ;  /* 0x000000021600780c */ /* 0x000fe40004701070 */
[----:B------:R-:W-:Y:S01]  /*0940*/  ISETP.EQ.OR P1, PT, R0, RZ, !P1 ;  /* 0x000000ff0000720c */ /* 0x000fe20004f22670 */
[----:B------:R-:W0:Y:S02]  /*0950*/  FENCE.VIEW.ASYNC.S ;  /* 0x00000000000073c6 */ /* 0x000e240000000000 */
[----:B0-----:R0:W1:Y:S01]  /*0960*/  @!UP0 SYNCS.EXCH.64 URZ, [UR6+0x170], UR4 ;  /* 0x00017004063f85b2 */ /* 0x0010620008000100 */
[----:B------:R-:W-:Y:S02]  /*0970*/  @P4 LEA.HI R2, R22, R22, RZ, 0x1 ;  /* 0x0000001616024211 */ /* 0x000fe400078f08ff */
[----:B------:R-:W-:-:S02]  /*0980*/  ISETP.EQ.AND P1, PT, R5, RZ, P1 ;  /* 0x000000ff0500720c */ /* 0x000fc40000f22270 */
[----:B------:R-:W-:Y:S02]  /*0990*/  @P4 SHF.R.S32.HI R2, RZ, 0x1, R2 ;  /* 0x00000001ff024819 */ /* 0x000fe40000011402 */
[----:B------:R-:W-:Y:S02]  /*09a0*/  ISETP.GE.U32.AND P6, PT, R6, 0x2, PT ;  /* 0x000000020600780c */ /* 0x000fe40003fc6070 */
[----:B------:R-:W-:Y:S02]  /*09b0*/  @P4 ISETP.NE.AND P5, PT, R2, R9, PT ;  /* 0x000000090200420c */ /* 0x000fe40003fa5270 */
[----:B------:R-:W-:Y:S02]  /*09c0*/  SEL R2, RZ, 0x1, !P0 ;  /* 0x00000001ff027807 */ /* 0x000fe40004000000 */
[----:B------:R-:W-:Y:S02]  /*09d0*/  @P4 SEL R23, RZ, 0x1, P5 ;  /* 0x00000001ff174807 */ /* 0x000fe40002800000 */
[----:B------:R-:W-:Y:S01]  /*09e0*/  SEL R19, RZ, 0x1, !P1 ;  /* 0x00000001ff137807 */ /* 0x000fe20004800000 */
[----:B------:R0:W2:Y:S01]  /*09f0*/  @!UP1 SYNCS.EXCH.64 URZ, [UR6+0x178], UR4 ;  /* 0x00017804063f95b2 */ /* 0x0000a20008000100 */
[----:B------:R-:W-:Y:S01]  /*0a00*/  LOP3.LUT R23, R23, R2, RZ, 0xc0, !PT ;  /* 0x0000000217177212 */ /* 0x000fe200078ec0ff */
[----:B------:R-:W-:Y:S01]  /*0a10*/  NOP ;  /* 0x0000000000007918 */ /* 0x000fe20000000000 */
[----:B------:R-:W-:Y:S01]  /*0a20*/  SEL R19, R19, 0x2, P6 ;  /* 0x0000000213137807 */ /* 0x000fe20003000000 */
[----:B------:R-:W-:Y:S06]  /*0a30*/  @!P2 BRA `(.L_x_4) ;  /* 0x000000000008a947 */ /* 0x000fec0003800000 */
[----:B-12---:R-:W-:Y:S01]  /*0a40*/  UCGABAR_ARV ;  /* 0x00000000000079c7 */ /* 0x006fe20008000000 */
[----:B------:R-:W-:Y:S05]  /*0a50*/  BRA `(.L_x_5) ;  /* 0x0000000000047947 */ /* 0x000fea0003800000 */
.L_x_4:
[----:B-12---:R-:W-:Y:S01]  /*0a60*/  NOP ;  /* 0x0000000000007918 */ /* 0x006fe20000000000 */
.L_x_5:
[----:B------:R-:W1:Y:S01]  /*0a70*/  LDC R16, c[0x0][0x65c] ;  /* 0x00019700ff107b82 */ /* 0x000e620000000800 */
[----:B------:R-:W-:Y:S02]  /*0a80*/  IMAD.U32 R8, RZ, RZ, UR8 ;  /* 0x00000008ff087e24 */ /* 0x000fe4000f8e00ff */
[----:B------:R-:W-:Y:S01]  /*0a90*/  IMAD.MOV.U32 R9, RZ, RZ, RZ ;  /* 0x000000ffff097224 */ /* 0x000fe200078e00ff */
[----:B-1----:R-:W-:-:S04]  /*0aa0*/  ISETP.NE.AND P1, PT, R16, 0x1, PT ;  /* 0x000000011000780c */ /* 0x002fc80003f25270 */
[----:B------:R-:W-:-:S09]  /*0ab0*/  P2R R2, PR, RZ, 0x2 ;  /* 0x00000002ff027803 */ /* 0x000fd20000000000 */
[----:B------:R-:W1:Y:S01]  /*0ac0*/  @P1 LDC R11, c[0x0][0x10] ;  /* 0x00000400ff0b1b82 */ /* 0x000e620000000800 */
[----:B------:R-:W-:Y:S02]  /*0ad0*/  @P1 IMAD.MOV.U32 R5, RZ, RZ, RZ ;  /* 0x000000ffff051224 */ /* 0x000fe400078e00ff */
[----:B------:R-:W-:-:S05]  /*0ae0*/  @P1 IMAD.MOV.U32 R17, RZ, RZ, RZ ;  /* 0x000000ffff111224 */ /* 0x000fca00078e00ff */
[----:B------:R-:W2:Y:S01]  /*0af0*/  @!P1 LDC R13, c[0x0][0xc] ;  /* 0x00000300ff0d9b82 */ /* 0x000ea20000000800 */
[----:B-1----:R-:W-:-:S04]  /*0b00*/  @P1 IMAD.WIDE.U32 R10, R11, UR8, R4 ;  /* 0x000000080b0a1c25 */ /* 0x002fc8000f8e0004 */
[----:B------:R-:W-:Y:S02]  /*0b10*/  @P1 IMAD.MOV.U32 R2, RZ, RZ, R10 ;  /* 0x000000ffff021224 */ /* 0x000fe400078e000a */
[----:B------:R-:W-:Y:S02]  /*0b20*/  @P1 IMAD.IADD R17, R11, 0x1, R17 ;  /* 0x000000010b111824 */ /* 0x000fe400078e0211 */
[----:B--2---:R-:W-:-:S04]  /*0b30*/  @!P1 IMAD.WIDE.U32 R8, R4, R13, R8 ;  /* 0x0000000d04089225 */ /* 0x004fc800078e0008 */
[----:B------:R-:W-:Y:S02]  /*0b40*/  @!P1 IMAD.MOV.U32 R2, RZ, RZ, R8 ;  /* 0x000000ffff029224 */ /* 0x000fe400078e0008 */
[----:B------:R-:W-:Y:S01]  /*0b50*/  @!P1 IMAD.MOV.U32 R17, RZ, RZ, R9 ;  /* 0x000000ffff119224 */ /* 0x000fe200078e0009 */
[----:B------:R-:W-:Y:S06]  /*0b60*/  @!P2 BRA `(.L_x_6) ;  /* 0x00000000000ca947 */ /* 0x000fec0003800000 */
[----:B------:R-:W-:Y:S01]  /*0b70*/  UCGABAR_WAIT ;  /* 0x0000000000007dc7 */ /* 0x000fe20008000000 */
[----:B------:R-:W-:Y:S01]  /*0b80*/  CCTL.IVALL ;  /* 0x00000000ff00798f */ /* 0x000fe20002000000 */
[----:B------:R-:W-:Y:S05]  /*0b90*/  BRA `(.L_x_7) ;  /* 0x0000000000047947 */ /* 0x000fea0003800000 */
.L_x_6:
[----:B------:R-:W-:Y:S06]  /*0ba0*/  BAR.SYNC.DEFER_BLOCKING 0x0 ;  /* 0x0000000000007b1d */ /* 0x000fec0000010000 */
.L_x_7:
[----:B------:R-:W-:Y:S05]  /*0bb0*/  @!P3 BRA `(.L_x_8) ;  /* 0x0000002c00acb947 */ /* 0x000fea0003800000 */
[----:B------:R-:W-:-:S13]  /*0bc0*/  ISETP.GT.U32.AND P0, PT, R6, 0x1, PT ;  /* 0x000000010600780c */ /* 0x000fda0003f04070 */
[----:B0-----:R-:W-:Y:S05]  /*0bd0*/  @P0 EXIT ;  /* 0x000000000000094d */ /* 0x001fea0003800000 */
[----:B------:R-:W-:Y:S01]  /*0be0*/  ULDC.64 UR4, c[0x0][0x650] ;  /* 0x0001940000047ab9 */ /* 0x000fe20000000a00 */
[----:B------:R-:W-:Y:S01]  /*0bf0*/  PRMT R0, RZ, 0x7610, R0 ;  /* 0x00007610ff007816 */ /* 0x000fe20000000000 */
[----:B------:R-:W-:Y:S01]  /*0c00*/  IMAD.MOV.U32 R42, RZ, RZ, -0x1 ;  /* 0xffffffffff2a7424 */ /* 0x000fe200078e00ff */
[----:B------:R-:W-:Y:S01]  /*0c10*/  ISETP.GE.U32.AND P0, PT, R2, UR4, PT ;  /* 0x0000000402007c0c */ /* 0x000fe2000bf06070 */
[----:B------:R-:W-:Y:S02]  /*0c20*/  IMAD.MOV.U32 R44, RZ, RZ, -0x1 ;  /* 0xffffffffff2c7424 */ /* 0x000fe400078e00ff */
[----:B------:R-:W-:Y:S01]  /*0c30*/  IMAD.MOV.U32 R43, RZ, RZ, -0x1 ;  /* 0xffffffffff2b7424 */ /* 0x000fe200078e00ff */
[----:B------:R-:W-:-:S13]  /*0c40*/  ISETP.GE.U32.AND.EX P0, PT, R17, UR5, PT, P0 ;  /* 0x0000000511007c0c */ /* 0x000fda000bf06100 */
[----:B------:R-:W-:Y:S05]  /*0c50*/  @P0 BRA `(.L_x_9) ;  /* 0x0000000400300947 */ /* 0x000fea0003800000 */
[----:B------:R-:W0:Y:S01]  /*0c60*/  LDC.64 R24, c[0x0][0x628] ;  /* 0x00018a00ff187b82 */ /* 0x000e220000000a00 */
[----:B------:R-:W-:Y:S02]  /*0c70*/  IMAD.MOV.U32 R8, RZ, RZ, R2 ;  /* 0x000000ffff087224 */ /* 0x000fe400078e0002 */
[----:B------:R-:W-:-:S05]  /*0c80*/  IMAD.MOV.U32 R9, RZ, RZ, R17 ;  /* 0x000000ffff097224 */ /* 0x000fca00078e0011 */
[----:B------:R-:W1:Y:S08]  /*0c90*/  LDC R0, c[0x0][0x630] ;  /* 0x00018c00ff007b82 */ /* 0x000e700000000800 */
[----:B------:R-:W2:Y:S01]  /*0ca0*/  LDC.64 R26, c[0x0][0x620] ;  /* 0x00018800ff1a7b82 */ /* 0x000ea20000000a00 */
[----:B0-----:R-:W-:-:S04]  /*0cb0*/  ISETP.NE.U32.AND P0, PT, R24, RZ, PT ;  /* 0x000000ff1800720c */ /* 0x001fc80003f05070 */
[----:B------:R-:W-:-:S13]  /*0cc0*/  ISETP.NE.AND.EX P0, PT, R25, RZ, PT, P0 ;  /* 0x000000ff1900720c */ /* 0x000fda0003f05300 */
[----:B-12---:R-:W-:Y:S05]  /*0cd0*/  @!P0 BRA `(.L_x_10) ;  /* 0x0000000000288947 */ /* 0x006fea0003800000 */
[----:B------:R-:W0:Y:S02]  /*0ce0*/  LDC R13, c[0x0][0x634] ;  /* 0x00018d00ff0d7b82 */ /* 0x000e240000000800 */
[----:B0-----:R-:W-:-:S05]  /*0cf0*/  IADD3 R13, P0, R2, R13, RZ ;  /* 0x0000000d020d7210 */ /* 0x001fca0007f1e0ff */
[----:B------:R-:W-:-:S04]  /*0d00*/  IMAD.X R15, RZ, RZ, R17, P0 ;  /* 0x000000ffff0f7224 */ /* 0x000fc800000e0611 */
[----:B------:R-:W-:-:S04]  /*0d10*/  IMAD.WIDE.U32 R8, R15, R24, RZ ;  /* 0x000000180f087225 */ /* 0x000fc800078e00ff */
[----:B------:R-:W-:-:S04]  /*0d20*/  IMAD.WIDE.U32 R10, P0, R13, R25, R8 ;  /* 0x000000190d0a7225 */ /* 0x000fc80007800008 */
[----:B------:R-:W-:-:S04]  /*0d30*/  IMAD.WIDE.U32 R8, R13, R24, RZ ;  /* 0x000000180d087225 */ /* 0x000fc800078e00ff */
[----:B------:R-:W-:Y:S01]  /*0d40*/  IMAD.X R13, RZ, RZ, RZ, P0 ;  /* 0x000000ffff0d7224 */ /* 0x000fe200000e06ff */
[----:B------:R-:W-:Y:S01]  /*0d50*/  IADD3 RZ, P0, R9, R10, RZ ;  /* 0x0000000a09ff7210 */ /* 0x000fe20007f1e0ff */
[----:B------:R-:W-:-:S04]  /*0d60*/  IMAD.MOV.U32 R12, RZ, RZ, R11 ;  /* 0x000000ffff0c7224 */ /* 0x000fc800078e000b */
[----:B------:R-:W-:-:S08]  /*0d70*/  IMAD.WIDE.U32.X R8, R15, R25, R12, P0 ;  /* 0x000000190f087225 */ /* 0x000fd000000e040c */
.L_x_10:
[----:B------:R-:W0:Y:S01]  /*0d80*/  LDC.64 R24, c[0x0][0x640] ;  /* 0x00019000ff187b82 */ /* 0x000e220000000a00 */
[-CC-:B------:R-:W-:Y:S01]  /*0d90*/  SHF.R.U64 R43, R8, R0.reuse, R9.reuse ;  /* 0x00000000082b7219 */ /* 0x180fe20000001209 */
[----:B------:R-:W-:Y:S01]  /*0da0*/  IMAD.MOV.U32 R8, RZ, RZ, R2 ;  /* 0x000000ffff087224 */ /* 0x000fe200078e0002 */
[----:B------:R-:W-:Y:S01]  /*0db0*/  SHF.R.U32.HI R0, RZ, R0, R9 ;  /* 0x00000000ff007219 */ /* 0x000fe20000011609 */
[----:B------:R-:W-:Y:S01]  /*0dc0*/  IMAD R28, R7, R20, R4 ;  /* 0x00000014071c7224 */ /* 0x000fe200078e0204 */
[----:B------:R-:W-:Y:S01]  /*0dd0*/  IADD3 R5, P0, RZ, -R43, RZ ;  /* 0x8000002bff057210 */ /* 0x000fe20007f1e0ff */
[----:B------:R-:W-:Y:S02]  /*0de0*/  IMAD.MOV.U32 R21, RZ, RZ, 0x1 ;  /* 0x00000001ff157424 */ /* 0x000fe400078e00ff */
[----:B------:R-:W1:Y:S02]  /*0df0*/  LDC R6, c[0x0][0x618] ;  /* 0x00018600ff067b82 */ /* 0x000e640000000800 */
[----:B------:R-:W-:-:S04]  /*0e00*/  IMAD.X R9, RZ, RZ, ~R0, P0 ;  /* 0x000000ffff097224 */ /* 0x000fc800000e0e00 */
[-C--:B------:R-:W-:Y:S02]  /*0e10*/  IMAD R0, R9, R26.reuse, RZ ;  /* 0x0000001a09007224 */ /* 0x080fe400078e02ff */
[----:B------:R-:W2:Y:S01]  /*0e20*/  LDC R11, c[0x0][0x608] ;  /* 0x00018200ff0b7b82 */ /* 0x000ea20000000800 */
[----:B------:R-:W-:Y:S02]  /*0e30*/  IMAD.MOV.U32 R9, RZ, RZ, R17 ;  /* 0x000000ffff097224 */ /* 0x000fe400078e0011 */
[----:B------:R-:W-:-:S05]  /*0e40*/  IMAD.WIDE.U32 R8, R5, R26, R8 ;  /* 0x0000001a05087225 */ /* 0x000fca00078e0008 */
[----:B------:R-:W3:Y:S01]  /*0e50*/  LDC R12, c[0x0][0x658] ;  /* 0x00019600ff0c7b82 */ /* 0x000ee20000000800 */
[----:B------:R-:W-:Y:S01]  /*0e60*/  IMAD R5, R5, R27, R0 ;  /* 0x0000001b05057224 */ /* 0x000fe200078e0200 */
[----:B0-----:R-:W-:-:S03]  /*0e70*/  ISETP.NE.U32.AND P0, PT, R24, RZ, PT ;  /* 0x000000ff1800720c */ /* 0x001fc60003f05070 */
[----:B------:R-:W-:Y:S01]  /*0e80*/  IMAD.IADD R5, R9, 0x1, R5 ;  /* 0x0000000109057824 */ /* 0x000fe200078e0205 */
[----:B------:R-:W-:Y:S01]  /*0e90*/  ISETP.NE.AND.EX P0, PT, R25, RZ, PT, P0 ;  /* 0x000000ff1900720c */ /* 0x000fe20003f05300 */
[----:B------:R-:W-:Y:S01]  /*0ea0*/  IMAD.MOV.U32 R9, RZ, RZ, -0x1 ;  /* 0xffffffffff097424 */ /* 0x000fe200078e00ff */
[----:B------:R-:W0:Y:S02]  /*0eb0*/  LDC R15, c[0x0][0x600] ;  /* 0x00018000ff0f7b82 */ /* 0x000e240000000800 */
[-CC-:B-1----:R-:W-:Y:S02]  /*0ec0*/  SHF.R.U64 R13, R8, R6.reuse, R5.reuse ;  /* 0x00000006080d7219 */ /* 0x182fe40000001205 */
[----:B------:R-:W-:-:S04]  /*0ed0*/  SHF.R.U32.HI R0, RZ, R6, R5 ;  /* 0x00000006ff007219 */ /* 0x000fc80000011605 */
[----:B------:R-:W1:Y:S01]  /*0ee0*/  LDC R14, c[0x0][0x648] ;  /* 0x00019200ff0e7b82 */ /* 0x000e620000000800 */
[-CC-:B--2---:R-:W-:Y:S02]  /*0ef0*/  SHF.R.U64 R29, R13, R11.reuse, R0.reuse ;  /* 0x0000000b0d1d7219 */ /* 0x184fe40000001200 */
[----:B------:R-:W-:-:S05]  /*0f00*/  SHF.R.U32.HI R5, RZ, R11, R0 ;  /* 0x0000000bff057219 */ /* 0x000fca0000011600 */
[----:B------:R-:W2:Y:S01]  /*0f10*/  LDC R26, c[0x0][0x638] ;  /* 0x00018e00ff1a7b82 */ /* 0x000ea20000000800 */
[-CC-:B---3--:R-:W-:Y:S02]  /*0f20*/  SHF.R.U64 R20, R29, R12.reuse, R5.reuse ;  /* 0x0000000c1d147219 */ /* 0x188fe40000001205 */
[-C--:B------:R-:W-:Y:S02]  /*0f30*/  SHF.L.U32 R0, R9, R12.reuse, RZ ;  /* 0x0000000c09007219 */ /* 0x080fe400000006ff */
[----:B------:R-:W-:Y:S01]  /*0f40*/  SHF.R.U32.HI R5, RZ, R12, R5 ;  /* 0x0000000cff057219 */ /* 0x000fe20000011605 */
[----:B------:R-:W-:Y:S01]  /*0f50*/  IMAD.MOV.U32 R4, RZ, RZ, R20 ;  /* 0x000000ffff047224 */ /* 0x000fe200078e0014 */
[----:B------:R-:W-:Y:S01]  /*0f60*/  LOP3.LUT R10, RZ, R0, RZ, 0x33, !PT ;  /* 0x00000000ff0a7212 */ /* 0x000fe200078e33ff */
[----:B------:R-:W3:Y:S01]  /*0f70*/  LDC R27, c[0x0][0x610] ;  /* 0x00018400ff1b7b82 */ /* 0x000ee20000000800 */
[----:B------:R-:W-:Y:S05]  /*0f80*/  @!P0 BRA `(.L_x_11) ;  /* 0x0000000000288947 */ /* 0x000fea0003800000 */
[----:B------:R-:W4:Y:S02]  /*0f90*/  LDC R9, c[0x0][0x64c] ;  /* 0x00019300ff097b82 */ /* 0x000f240000000800 */
[----:B----4-:R-:W-:-:S05]  /*0fa0*/  IADD3 R9, P0, R20, R9, RZ ;  /* 0x0000000914097210 */ /* 0x010fca0007f1e0ff */
        /* <DEDUP_REMOVED lines=8> */
.L_x_11:
[----:B-1----:R-:W-:Y:S01]  /*1030*/  SHF.R.U64 R4, R4, R14, R5 ;  /* 0x0000000e04047219 */ /* 0x002fe20000001205 */
[----:B0-----:R-:W-:Y:S01]  /*1040*/  VIADD R6, R15, 0xffffffff ;  /* 0xffffffff0f067836 */ /* 0x001fe20000000000 */
[----:B------:R-:W-:Y:S02]  /*1050*/  SHF.L.U32 R0, R21, R12, RZ ;  /* 0x0000000c15007219 */ /* 0x000fe400000006ff */
[----:B------:R-:W-:Y:S01]  /*1060*/  LOP3.LUT R5, R29, R10, RZ, 0xc0, !PT ;  /* 0x0000000a1d057212 */ /* 0x000fe200078ec0ff */
[----:B------:R-:W-:Y:S01]  /*1070*/  IMAD.MOV R7, RZ, RZ, -R4 ;  /* 0x000000ffff077224 */ /* 0x000fe200078e0a04 */
[----:B------:R-:W-:Y:S02]  /*1080*/  SEL R3, R3, R28, !P1 ;  /* 0x0000001c03037207 */ /* 0x000fe40004800000 */
[----:B------:R-:W-:Y:S01]  /*1090*/  LOP3.LUT R6, R13, R6, RZ, 0xc0, !PT ;  /* 0x000000060d067212 */ /* 0x000fe200078ec0ff */
[----:B------:R-:W-:Y:S02]  /*10a0*/  IMAD R4, R0, R4, R5 ;  /* 0x0000000400047224 */ /* 0x000fe400078e0205 */
[----:B--2---:R-:W-:-:S02]  /*10b0*/  IMAD R0, R7, R26, R20 ;  /* 0x0000001a07007224 */ /* 0x004fc400078e0214 */
[----:B---3--:R-:W-:Y:S02]  /*10c0*/  IMAD R3, R4, R27, R3 ;  /* 0x0000001b04037224 */ /* 0x008fe400078e0203 */
[----:B------:R-:W-:Y:S02]  /*10d0*/  IMAD R42, R0, R15, R6 ;  /* 0x0000000f002a7224 */ /* 0x000fe400078e0206 */
[----:B------:R-:W-:-:S03]  /*10e0*/  IMAD.MOV.U32 R4, RZ, RZ, 0x1 ;  /* 0x00000001ff047424 */ /* 0x000fc600078e00ff */
[----:B------:R-:W-:Y:S02]  /*10f0*/  SEL R44, R42, R3, !P1 ;  /* 0x000000032a2c7207 */ /* 0x000fe40004800000 */
[----:B------:R-:W-:Y:S02]  /*1100*/  PRMT R0, R4, 0x7610, R0 ;  /* 0x0000761004007816 */ /* 0x000fe40000000000 */
[----:B------:R-:W-:-:S07]  /*1110*/  SEL R42, R3, R42, !P1 ;  /* 0x0000002a032a7207 */ /* 0x000fce0004800000 */
.L_x_9:
[----:B------:R-:W-:-:S08]  /*1120*/  NOP ;  /* 0x0000000000007918 */ /* 0x000fd00000000000 */
[----:B------:R-:W0:Y:S02]  /*1130*/  USETMAXREG.TRY_ALLOC.CTAPOOL UP0, 0xe8 ;  /* 0x000000e8000079c8 */ /* 0x000e240008000600 */
[----:B0-----:R-:W-:-:S13]  /*1140*/  PLOP3.LUT P0, PT, PT, PT, UP0, 0x80, 0x0 ;  /* 0x000000000000781c */ /* 0x001fda0003f0f008 */
[----:B------:R-:W-:Y:S05]  /*1150*/  @!P0 BRA `(.L_x_9) ;  /* 0xfffffffc00f08947 */ /* 0x000fea000383ffff */
[----:B------:R-:W-:Y:S01]  /*1160*/  ULDC.64 UR4, c[0x0][0x598] ;  /* 0x0001660000047ab9 */ /* 0x000fe20000000a00 */
[----:B------:R-:W-:Y:S01]  /*1170*/  ULDC.64 UR36, c[0x0][0x208] ;  /* 0x0000820000247ab9 */ /* 0x000fe20000000a00 */
[----:B------:R-:W-:-:S04]  /*1180*/  ISETP.NE.U32.AND P0, PT, RZ, UR4, PT ;  /* 0x00000004ff007c0c */ /* 0x000fc8000bf05070 */
[----:B------:R-:W-:-:S13]  /*1190*/  ISETP.NE.AND.EX P0, PT, RZ, UR5, PT, P0 ;  /* 0x00000005ff007c0c */ /* 0x000fda000bf05300 */
[----:B------:R-:W-:Y:S05]  /*11a0*/  @!P0 BRA `(.L_x_12) ;  /* 0x00000000001c8947 */ /* 0x000fea0003800000 */
[----:B------:R-:W0:Y:S02]  /*11b0*/  LDC.64 R4, c[0x0][0x598] ;  /* 0x00016600ff047b82 */ /* 0x000e240000000a00 */
[----:B0-----:R-:W2:Y:S02]  /*11c0*/  LDG.E.64 R4, desc[UR36][R4.64] ;  /* 0x0000002404047981 */ /* 0x001ea4000c1e1b00 */
[----:B--2---:R-:W-:-:S04]  /*11d0*/  ISETP.NE.U32.AND P0, PT, R4, RZ, PT ;  /* 0x000000ff0400720c */ /* 0x004fc80003f05070 */
[----:B------:R-:W-:-:S13]  /*11e0*/  ISETP.NE.AND.EX P0, PT, R5, RZ, PT, P0 ;  /* 0x000000ff0500720c */ /* 0x000fda0003f05300 */
[----:B------:R-:W-:Y:S05]  /*11f0*/  @!P0 BRA `(.L_x_12) ;  /* 0x0000000000088947 */ /* 0x000fea0003800000 */
[----:B------:R0:W5:Y:S01]  /*1200*/  LD.E R40, desc[UR36][R4.64] ;  /* 0x0000002404287980 */ /* 0x000162000c101900 */
[----:B------:R-:W-:Y:S05]  /*1210*/  BRA `(.L_x_13) ;  /* 0x0000000000247947 */ /* 0x000fea0003800000 */
.L_x_12:
[----:B------:R-:W-:Y:S02]  /*1220*/  ULDC.64 UR4, c[0x0][0x588] ;  /* 0x0001620000047ab9 */ /* 0x000fe40000000a00 */
[----:B------:R-:W-:-:S04]  /*1230*/  ISETP.NE.U32.AND P0, PT, RZ, UR4, PT ;  /* 0x00000004ff007c0c */ /* 0x000fc8000bf05070 */
[----:B------:R-:W-:-:S13]  /*1240*/  ISETP.NE.AND.EX P0, PT, RZ, UR5, PT, P0 ;  /* 0x00000005ff007c0c */ /* 0x000fda000bf05300 */
[----:B------:R-:W-:Y:S05]  /*1250*/  @!P0 BRA `(.L_x_14) ;  /* 0x00000000000c8947 */ /* 0x000fea0003800000 */
[----:B------:R-:W0:Y:S02]  /*1260*/  LDC.64 R40, c[0x0][0x588] ;  /* 0x00016200ff287b82 */ /* 0x000e240000000a00 */
[----:B0-----:R1:W5:Y:S01]  /*1270*/  LDG.E R40, desc[UR36][R40.64] ;  /* 0x0000002428287981 */ /* 0x001362000c1e1900 */
[----:B------:R-:W-:Y:S05]  /*1280*/  BRA `(.L_x_13) ;  /* 0x0000000000087947 */ /* 0x000fea0003800000 */
.L_x_14:
[----:B------:R-:W-:Y:S02]  /*1290*/  ULDC UR4, c[0x0][0x580] ;  /* 0x0001600000047ab9 */ /* 0x000fe40000000800 */
[----:B------:R-:W-:-:S07]  /*12a0*/  IMAD.U32 R40, RZ, RZ, UR4 ;  /* 0x00000004ff287e24 */ /* 0x000fce000f8e00ff */
.L_x_13:
[----:B------:R-:W-:Y:S02]  /*12b0*/  ULDC.64 UR4, c[0x0][0x5a0] ;  /* 0x0001680000047ab9 */ /* 0x000fe40000000a00 */
[----:B------:R-:W-:-:S04]  /*12c0*/  ISETP.NE.U32.AND P0, PT, RZ, UR4, PT ;  /* 0x00000004ff007c0c */ /* 0x000fc8000bf05070 */
[----:B------:R-:W-:-:S13]  /*12d0*/  ISETP.NE.AND.EX P0, PT, RZ, UR5, PT, P0 ;  /* 0x00000005ff007c0c */ /* 0x000fda000bf05300 */
[----:B------:R-:W-:Y:S05]  /*12e0*/  @!P0 BRA `(.L_x_15) ;  /* 0x00000000001c8947 */ /* 0x000fea0003800000 */
[----:B0-----:R-:W0:Y:S02]  /*12f0*/  LDC.64 R4, c[0x0][0x5a0] ;  /* 0x00016800ff047b82 */ /* 0x001e240000000a00 */
[----:B0-----:R-:W2:Y:S02]  /*1300*/  LDG.E.64 R4, desc[UR36][R4.64] ;  /* 0x0000002404047981 */ /* 0x001ea4000c1e1b00 */
[----:B--2---:R-:W-:-:S04]  /*1310*/  ISETP.NE.U32.AND P0, PT, R4, RZ, PT ;  /* 0x000000ff0400720c */ /* 0x004fc80003f05070 */
[----:B------:R-:W-:-:S13]  /*1320*/  ISETP.NE.AND.EX P0, PT, R5, RZ, PT, P0 ;  /* 0x000000ff0500720c */ /* 0x000fda0003f05300 */
[----:B------:R-:W-:Y:S05]  /*1330*/  @!P0 BRA `(.L_x_15) ;  /* 0x0000000000088947 */ /* 0x000fea0003800000 */
[----:B-1----:R0:W5:Y:S01]  /*1340*/  LD.E R41, desc[UR36][R4.64] ;  /* 0x0000002404297980 */ /* 0x002162000c101900 */
[----:B------:R-:W-:Y:S05]  /*1350*/  BRA `(.L_x_16) ;  /* 0x0000000000247947 */ /* 0x000fea0003800000 */
.L_x_15:
[----:B------:R-:W-:Y:S02]  /*1360*/  ULDC.64 UR4, c[0x0][0x590] ;  /* 0x0001640000047ab9 */ /* 0x000fe40000000a00 */
[----:B------:R-:W-:-:S04]  /*1370*/  ISETP.NE.U32.AND P0, PT, RZ, UR4, PT ;  /* 0x00000004ff007c0c */ /* 0x000fc8000bf05070 */
[----:B------:R-:W-:-:S13]  /*1380*/  ISETP.NE.AND.EX P0, PT, RZ, UR5, PT, P0 ;  /* 0x00000005ff007c0c */ /* 0x000fda000bf05300 */
[----:B------:R-:W-:Y:S05]  /*1390*/  @!P0 BRA `(.L_x_17) ;  /* 0x00000000000c8947 */ /* 0x000fea0003800000 */
[----:B0-----:R-:W1:Y:S02]  /*13a0*/  LDC.64 R4, c[0x0][0x590] ;  /* 0x00016400ff047b82 */ /* 0x001e640000000a00 */
[----:B-1----:R1:W5:Y:S01]  /*13b0*/  LDG.E R41, desc[UR36][R4.64] ;  /* 0x0000002404297981 */ /* 0x002362000c1e1900 */
[----:B------:R-:W-:Y:S05]  /*13c0*/  BRA `(.L_x_16) ;  /* 0x0000000000087947 */ /* 0x000fea0003800000 */
.L_x_17:
[----:B------:R-:W-:Y:S02]  /*13d0*/  ULDC UR4, c[0x0][0x584] ;  /* 0x0001610000047ab9 */ /* 0x000fe40000000800 */
[----:B-1----:R-:W-:-:S07]  /*13e0*/  IMAD.U32 R41, RZ, RZ, UR4 ;  /* 0x00000004ff297e24 */ /* 0x002fce000f8e00ff */
.L_x_16:
[----:B------:R-:W-:-:S13]  /*13f0*/  LOP3.LUT P0, RZ, R0, 0xff, RZ, 0xc0, !PT ;  /* 0x000000ff00ff7812 */ /* 0x000fda000780c0ff */
[----:B------:R-:W-:Y:S05]  /*1400*/  @!P0 EXIT ;  /* 0x000000000000894d */ /* 0x000fea0003800000 */
[----:B------:R-:W-:Y:S01]  /*1410*/  ULDC UR4, c[0x0][0x28c] ;  /* 0x0000a30000047ab9 */ /* 0x000fe20000000800 */
[----:B------:R-:W-:Y:S01]  /*1420*/  LOP3.LUT R45, R19, 0x1, RZ, 0xfc, !PT ;  /* 0x00000001132d7812 */ /* 0x000fe200078efcff */
[----:B------:R-:W-:Y:S01]  /*1430*/  UIADD3 UR4, UR4, 0x1f, URZ ;  /* 0x0000001f04047890 */ /* 0x000fe2000fffe03f */
[----:B------:R-:W-:Y:S01]  /*1440*/  UMOV UR38, URZ ;  /* 0x0000003f00267c82 */ /* 0x000fe20008000000 */
[----:B------:R-:W-:Y:S02]  /*1450*/  UMOV UR39, URZ ;  /* 0x0000003f00277c82 */ /* 0x000fe40008000000 */
[----:B------:R-:W-:-:S04]  /*1460*/  USHF.R.S32.HI UR5, URZ, 0x1f, UR4 ;  /* 0x0000001f3f057899 */ /* 0x000fc80008011404 */
[----:B------:R-:W-:-:S04]  /*1470*/  ULEA.HI UR5, UR5, UR4, URZ, 0x5 ;  /* 0x0000000405057291 */ /* 0x000fc8000f8f283f */
[----:B------:R-:W-:-:S12]  /*1480*/  USHF.R.S32.HI UR40, URZ, 0x5, UR5 ;  /* 0x000000053f287899 */ /* 0x000fd80008011405 */
.L_x_69:
[----:B------:R-:W-:Y:S01]  /*1490*/  LOP3.LUT R0, R18, 0x80, RZ, 0xc0, !PT ;  /* 0x0000008012007812 */ /* 0x000fe200078ec0ff */
[----:B--2---:R-:W2:Y:S01]  /*14a0*/  S2UR UR7, SR_CgaCtaId ;  /* 0x00000000000779c3 */ /* 0x004ea20000008800 */
[----:B------:R-:W-:Y:S02]  /*14b0*/  UMOV UR6, 0x400 ;  /* 0x0000040000067882 */ /* 0x000fe40000000000 */
[----:B------:R-:W-:-:S06]  /*14c0*/  SHF.R.U32.HI R0, RZ, 0x7, R0 ;  /* 0x00000007ff007819 */ /* 0x000fcc0000011600 */
[----:B---3--:R-:W3:Y:S01]  /*14d0*/  SHFL.IDX PT, R0, R0, RZ, 0x1f ;  /* 0x00001fff00007589 */ /* 0x008ee200000e0000 */
[----:B--2---:R-:W-:Y:S01]  /*14e0*/  ULEA UR6, UR7, UR6, 0x18 ;  /* 0x0000000607067291 */ /* 0x004fe2000f8ec03f */
[----:B---3--:R-:W-:-:S13]  /*14f0*/  R2UR UR4, R0 ;  /* 0x00000000000472ca */ /* 0x008fda00000e0000 */
[----:B------:R-:W-:-:S04]  /*1500*/  ULEA.HI UR5, UR4, UR4, URZ, 0x1 ;  /* 0x0000000404057291 */ /* 0x000fc8000f8f083f */
[----:B------:R-:W-:-:S04]  /*1510*/  ULOP3.LUT UR5, UR5, 0xffffe, URZ, 0xc0, !UPT ;  /* 0x000ffffe05057892 */ /* 0x000fc8000f8ec03f */
[----:B------:R-:W-:-:S03]  /*1520*/  UIADD3 UR5, UR4, -UR5, URZ ;  /* 0x8000000504057290 */ /* 0x000fc6000fffe03f */
[----:B------:R-:W-:Y:S01]  /*1530*/  ULDC UR4, c[0x0][0x28c] ;  /* 0x0000a30000047ab9 */ /* 0x000fe20000000800 */
[----:B------:R-:W-:Y:S01]  /*1540*/  ULEA UR5, UR5, UR6, 0xc ;  /* 0x0000000605057291 */ /* 0x000fe2000f8e603f */
[----:B------:R-:W-:-:S03]  /*1550*/  ISETP.LT.AND P0, PT, RZ, UR4, PT ;  /* 0x00000004ff007c0c */ /* 0x000fc6000bf01270 */
[----:B------:R-:W-:-:S04]  /*1560*/  UIADD3 UR5, UR5, 0x280, URZ ;  /* 0x0000028005057890 */ /* 0x000fc8000fffe03f */
[----:B------:R-:W-:-:S04]  /*1570*/  USHF.R.U32.HI UR5, URZ, 0x4, UR5 ;  /* 0x000000043f057899 */ /* 0x000fc80008011605 */
[----:B------:R-:W-:Y:S02]  /*1580*/  ULOP3.LUT UR41, UR5, 0x3fff, URZ, 0xc0, !UPT ;  /* 0x00003fff05297892 */ /* 0x000fe4000f8ec03f */
[----:B-1--45:R-:W-:Y:S10]  /*1590*/  @P0 BRA `(.L_x_18) ;  /* 0x0000000000400947 */ /* 0x032ff40003800000 */
[----:B------:R-:W-:Y:S01]  /*15a0*/  MOV R0, 0x0 ;  /* 0x0000000000007802 */ /* 0x000fe20000000f00 */
[----:B------:R-:W-:Y:S01]  /*15b0*/  ULDC.64 UR4, c[0x4][0x68] ;  /* 0x01001a0000047ab9 */ /* 0x000fe20000000a00 */
[----:B------:R-:W-:Y:S01]  /*15c0*/  ULDC.64 UR6, c[0x4][0x8] ;  /* 0x0100020000067ab9 */ /* 0x000fe20000000a00 */
[----:B01----:R-:W-:Y:S01]  /*15d0*/  IMAD.U32 R4, RZ, RZ, UR4 ;  /* 0x00000004ff047e24 */ /* 0x003fe2000f8e00ff */
[----:B------:R0:W1:Y:S01]  /*15e0*/  LDC.64 R14, c[0x4][R0] ;  /* 0x01000000000e7b82 */ /* 0x0000620000000a00 */
[----:B------:R-:W-:Y:S01]  /*15f0*/  IMAD.U32 R5, RZ, RZ, UR5 ;  /* 0x00000005ff057e24 */ /* 0x000fe2000f8e00ff */
[----:B------:R-:W-:Y:S01]  /*1600*/  ULDC.64 UR4, c[0x4][0x70] ;  /* 0x01001c0000047ab9 */ /* 0x000fe20000000a00 */
[----:B------:R-:W-:Y:S02]  /*1610*/  IMAD.U32 R10, RZ, RZ, UR6 ;  /* 0x00000006ff0a7e24 */ /* 0x000fe4000f8e00ff */
[----:B------:R-:W-:Y:S02]  /*1620*/  IMAD.U32 R6, RZ, RZ, UR4 ;  /* 0x00000004ff067e24 */ /* 0x000fe4000f8e00ff */
[----:B------:R-:W-:-:S02]  /*1630*/  IMAD.U32 R7, RZ, RZ, UR5 ;  /* 0x00000005ff077e24 */ /* 0x000fc4000f8e00ff */
[----:B------:R-:W-:Y:S02]  /*1640*/  IMAD.U32 R11, RZ, RZ, UR7 ;  /* 0x00000007ff0b7e24 */ /* 0x000fe4000f8e00ff */
[----:B------:R-:W-:Y:S02]  /*1650*/  IMAD.MOV.U32 R8, RZ, RZ, 0x1e1 ;  /* 0x000001e1ff087424 */ /* 0x000fe400078e00ff */
[----:B------:R-:W-:Y:S02]  /*1660*/  IMAD.MOV.U32 R12, RZ, RZ, 0x1 ;  /* 0x00000001ff0c7424 */ /* 0x000fe400078e00ff */
[----:B0-----:R-:W-:-:S07]  /*1670*/  IMAD.MOV.U32 R13, RZ, RZ, RZ ;  /* 0x000000ffff0d7224 */ /* 0x001fce00078e00ff */
[----:B------:R-:W-:-:S07]  /*1680*/  LEPC R20, `(.L_x_18) ;  /* 0x000000001014794e */ /* 0x000fce0000000000 */
[----:B-1---5:R-:W-:Y:S05]  /*1690*/  CALL.ABS.NOINC R14 ;  /* 0x000000000e007343 */ /* 0x022fea0003c00000 */
.L_x_18:
[----:B------:R-:W-:-:S13]  /*16a0*/  ISETP.NE.AND P0, PT, R45, 0x3, PT ;  /* 0x000000032d00780c */ /* 0x000fda0003f05270 */
[----:B------:R-:W-:Y:S05]  /*16b0*/  @!P0 BRA `(.L_x_19) ;  /* 0x0000000000048947 */ /* 0x000fea0003800000 */
[----:B------:R-:W-:Y:S01]  /*16c0*/  BPT.TRAP 0x1 ;  /* 0x000000040000795c */ /* 0x000fe20000300000 */
.L_x_19:
[----:B------:R-:W2:Y:S01]  /*16d0*/  S2UR UR5, SR_CgaCtaId ;  /* 0x00000000000579c3 */ /* 0x000ea20000008800 */
[----:B------:R-:W-:Y:S01]  /*16e0*/  UMOV UR4, 0x400 ;  /* 0x0000040000047882 */ /* 0x000fe20000000000 */
[----:B------:R-:W-:Y:S02]  /*16f0*/  IMAD.U32 R0, RZ, RZ, UR38 ;  /* 0x00000026ff007e24 */ /* 0x000fe4000f8e00ff */
[----:B------:R-:W-:-:S03]  /*1700*/  IMAD.U32 R3, RZ, RZ, UR39 ;  /* 0x00000027ff037e24 */ /* 0x000fc6000f8e00ff */
[----:B------:R-:W-:Y:S01]  /*1710*/  SHF.L.U32 R0, R0, 0x1f, RZ ;  /* 0x0000001f00007819 */ /* 0x000fe200000006ff */
[----:B--2---:R-:W-:-:S06]  /*1720*/  ULEA UR4, UR5, UR4, 0x18 ;  /* 0x0000000405047291 */ /* 0x004fcc000f8ec03f */
[----:B------:R-:W-:-:S04]  /*1730*/  IMAD.U32 R6, RZ, RZ, UR4 ;  /* 0x00000004ff067e24 */ /* 0x000fc8000f8e00ff */
[----:B------:R-:W-:-:S04]  /*1740*/  IMAD R3, R3, 0x8, R6 ;  /* 0x0000000803037824 */ /* 0x000fc800078e0206 */
[----:B------:R2:W3:Y:S01]  /*1750*/  SYNCS.PHASECHK.TRANS64.TRYWAIT P1, [R3+URZ], R0 ;  /* 0x00000000030075a7 */ /* 0x0004e2000802017f */
[----:B------:R-:W-:Y:S05]  /*1760*/  @!P0 BRA `(.L_x_20) ;  /* 0x0000000000048947 */ /* 0x000fea0003800000 */
[----:B------:R-:W-:Y:S01]  /*1770*/  BPT.TRAP 0x1 ;  /* 0x000000040000795c */ /* 0x000fe20000300000 */
.L_x_20:
[----:B---3--:R-:W-:Y:S05]  /*1780*/  @P1 BRA `(.L_x_21) ;  /* 0x0000000000081947 */ /* 0x008fea0003800000 */
[----:B------:R-:W3:Y:S02]  /*1790*/  SYNCS.PHASECHK.TRANS64.TRYWAIT P1, [R3+URZ], R0 ;  /* 0x00000000030075a7 */ /* 0x000ee4000802017f */
[----:B---3--:R-:W-:Y:S05]  /*17a0*/  @!P1 BRA `(.L_x_22) ;  /* 0x0000004000a09947 */ /* 0x008fea0003800000 */
.L_x_21:
[----:B------:R-:W-:-:S04]  /*17b0*/  UISETP.LT.AND UP0, UPT, UR40, 0x1, UPT ;  /* 0x000000012800788c */ /* 0x000fc8000bf01270 */
[----:B------:R-:W-:-:S06]  /*17c0*/  USEL UR4, UR40, 0x1, UP0 ;  /* 0x0000000128047887 */ /* 0x000fcc0008000000 */
[----:B--23--:R-:W-:Y:S01]  /*17d0*/  IMAD.U32 R0, RZ, RZ, UR4 ;  /* 0x00000004ff007e24 */ /* 0x00cfe2000f8e00ff */
[----:B------:R-:W-:Y:S05]  /*17e0*/  WARPSYNC.ALL ;  /* 0x0000000000007948 */ /* 0x000fea0003800000 */
[----:B------:R-:W-:-:S04]  /*17f0*/  IADD3 R0, -R0, UR40, RZ ;  /* 0x0000002800007c10 */ /* 0x000fc8000fffe1ff */
[----:B------:R-:W-:Y:S02]  /*1800*/  ISETP.GE.AND P1, PT, R0, 0x1, PT ;  /* 0x000000010000780c */ /* 0x000fe40003f26270 */
[----:B------:R-:W-:Y:S01]  /*1810*/  R2UR UR4, R6 ;  /* 0x00000000060472ca */ /* 0x000fe200000e0000 */
[----:B------:R-:W-:Y:S01]  /*1820*/  ULOP3.LUT UR41, UR41, 0x10000, URZ, 0xfc, !UPT ;  /* 0x0001000029297892 */ /* 0x000fe2000f8efc3f */
[----:B------:R-:W-:Y:S01]  /*1830*/  WARPGROUP.ARRIVE ;  /* 0x00000000000079c5 */ /* 0x000fe20000000000 */
[----:B------:R-:W-:Y:S01]  /*1840*/  UMOV UR5, 0x80000020 ;  /* 0x8000002000057882 */ /* 0x000fe20000000000 */
[----:B------:R-:W-:-:S09]  /*1850*/  UMOV UR7, 0x80000020 ;  /* 0x8000002000077882 */ /* 0x000fd20000000000 */
[----:B------:R-:W-:-:S04]  /*1860*/  UIADD3 UR4, UR4, 0x2c280, URZ ;  /* 0x0002c28004047890 */ /* 0x000fc8000fffe03f */
[----:B------:R-:W-:-:S04]  /*1870*/  USHF.R.U32.HI UR4, URZ, 0x4, UR4 ;  /* 0x000000043f047899 */ /* 0x000fc80008011604 */
[----:B------:R-:W-:-:S04]  /*1880*/  ULOP3.LUT UR4, UR4, 0x3fff, URZ, 0xc0, !UPT ;  /* 0x00003fff04047892 */ /* 0x000fc8000f8ec03f */
[----:B------:R-:W-:Y:S02]  /*1890*/  ULOP3.LUT UR9, UR4, 0x10000, URZ, 0xfc, !UPT ;  /* 0x0001000004097892 */ /* 0x000fe4000f8efc3f */
[----:B------:R-:W-:Y:S02]  /*18a0*/  ULEA UR4, UR39, UR41, 0x9 ;  /* 0x0000002927047291 */ /* 0x000fe4000f8e483f */
[----:B------:R-:W-:-:S09]  /*18b0*/  ULEA UR6, UR39, UR9, 0x7 ;  /* 0x0000000927067291 */ /* 0x000fd2000f8e383f */
[----:B------:R-:W-:Y:S01]  /*18c0*/  HGMMA.64x32x16.F32.BF16 R24, gdesc[UR4], RZ, !UPT, gsb0 ;  /* 0x00600000041879f0 */ /* 0x000fe2000c0018ff */
[----:B------:R-:W-:Y:S02]  /*18d0*/  UIADD3 UR4, UR4, 0x2, URZ ;  /* 0x0000000204047890 */ /* 0x000fe4000fffe03f */
[----:B------:R-:W-:Y:S01]  /*18e0*/  UIADD3 UR6, UR6, 0x2, URZ ;  /* 0x0000000206067890 */ /* 0x000fe2000fffe03f */
[----:B------:R-:W-:Y:S01]  /*18f0*/  UMOV UR5, 0x80000020 ;  /* 0x8000002000057882 */ /* 0x000fe20000000000 */
[----:B------:R-:W-:Y:S01]  /*1900*/  UMOV UR7, 0x80000020 ;  /* 0x8000002000077882 */ /* 0x000fe20000000000 */
[----:B------:R-:W-:Y:S02]  /*1910*/  WARPGROUP.DEPBAR.LE gsb0, 0x0 ;  /* 0x00008000000079c5 */ /* 0x000fe40000010000 */
[----:B------:R-:W-:-:S06]  /*1920*/  WARPGROUP.ARRIVE ;  /* 0x00000000000079c5 */ /* 0x000fcc0000000000 */
[----:B------:R-:W-:Y:S03]  /*1930*/  HGMMA.64x32x16.F32.BF16 R24, gdesc[UR4], R24, gsb0 ;  /* 0x00600000041879f0 */ /* 0x000fe60008001818 */
[----:B------:R-:W-:Y:S02]  /*1940*/  WARPGROUP.DEPBAR.LE gsb0, 0x0 ;  /* 0x00008000000079c5 */ /* 0x000fe40000010000 */
[----:B------:R-:W-:Y:S05]  /*1950*/  @!P1 BRA `(.L_x_23) ;  /* 0x0000000000e49947 */ /* 0x000fea0003800000 */
[----:B------:R-:W-:Y:S02]  /*1960*/  UIADD3 UR4, UR39, 0x1, URZ ;  /* 0x0000000127047890 */ /* 0x000fe4000fffe03f */
[----:B------:R-:W-:Y:S02]  /*1970*/  IMAD.U32 R3, RZ, RZ, UR39 ;  /* 0x00000027ff037e24 */ /* 0x000fe4000f8e00ff */
[----:B------:R-:W-:-:S04]  /*1980*/  UISETP.NE.AND UP0, UPT, UR4, 0x16, UPT ;  /* 0x000000160400788c */ /* 0x000fc8000bf05270 */
[----:B------:R-:W-:Y:S02]  /*1990*/  USEL UR5, URZ, 0x1, UP0 ;  /* 0x000000013f057887 */ /* 0x000fe40008000000 */
[----:B------:R-:W-:Y:S02]  /*19a0*/  USEL UR8, UR4, URZ, UP0 ;  /* 0x0000003f04087287 */ /* 0x000fe40008000000 */
[----:B------:R-:W-:-:S06]  /*19b0*/  ULOP3.LUT UR5, UR38, UR5, URZ, 0x3c, !UPT ;  /* 0x0000000526057292 */ /* 0x000fcc000f8e3c3f */
[----:B------:R-:W-:-:S07]  /*19c0*/  IMAD.U32 R7, RZ, RZ, UR5 ;  /* 0x00000005ff077e24 */ /* 0x000fce000f8e00ff */
.L_x_30:
[----:B------:R-:W-:Y:S05]  /*19d0*/  @!P0 BRA `(.L_x_24) ;  /* 0x0000000000048947 */ /* 0x000fea0003800000 */
[----:B------:R-:W-:Y:S01]  /*19e0*/  BPT.TRAP 0x1 ;  /* 0x000000040000795c */ /* 0x000fe20000300000 */
.L_x_24:
[----:B------:R-:W2:Y:S01]  /*19f0*/  S2UR UR5, SR_CgaCtaId ;  /* 0x00000000000579c3 */ /* 0x000ea20000008800 */
[----:B------:R-:W-:Y:S01]  /*1a00*/  UMOV UR4, 0x400 ;  /* 0x0000040000047882 */ /* 0x000fe20000000000 */
[----:B01----:R-:W-:Y:S01]  /*1a10*/  IMAD.U32 R5, RZ, RZ, UR8 ;  /* 0x00000008ff057e24 */ /* 0x003fe2000f8e00ff */
[----:B------:R-:W-:Y:S01]  /*1a20*/  SHF.L.U32 R4, R7, 0x1f, RZ ;  /* 0x0000001f07047819 */ /* 0x000fe200000006ff */
[----:B--2---:R-:W-:-:S06]  /*1a30*/  ULEA UR4, UR5, UR4, 0x18 ;  /* 0x0000000405047291 */ /* 0x004fcc000f8ec03f */
[----:B------:R-:W-:-:S04]  /*1a40*/  IMAD.U32 R6, RZ, RZ, UR4 ;  /* 0x00000004ff067e24 */ /* 0x000fc8000f8e00ff */
[----:B------:R-:W-:-:S04]  /*1a50*/  IMAD R5, R5, 0x8, R6 ;  /* 0x0000000805057824 */ /* 0x000fc800078e0206 */
[----:B------:R0:W1:Y:S01]  /*1a60*/  SYNCS.PHASECHK.TRANS64.TRYWAIT P1, [R5+URZ], R4 ;  /* 0x00000004050075a7 */ /* 0x000062000802017f */
[----:B------:R-:W-:Y:S05]  /*1a70*/  @!P0 BRA `(.L_x_25) ;  /* 0x0000000000048947 */ /* 0x000fea0003800000 */
[----:B------:R-:W-:Y:S01]  /*1a80*/  BPT.TRAP 0x1 ;  /* 0x000000040000795c */ /* 0x000fe20000300000 */
.L_x_25:
[----:B-1----:R-:W-:Y:S05]  /*1a90*/  @P1 BRA `(.L_x_26) ;  /* 0x0000000000081947 */ /* 0x002fea0003800000 */
[----:B------:R-:W1:Y:S02]  /*1aa0*/  SYNCS.PHASECHK.TRANS64.TRYWAIT P1, [R5+URZ], R4 ;  /* 0x00000004050075a7 */ /* 0x000e64000802017f */
[----:B-1----:R-:W-:Y:S05]  /*1ab0*/  @!P1 BRA `(.L_x_27) ;  /* 0x0000003c00f09947 */ /* 0x002fea0003800000 */
.L_x_26:
[----:B------:R-:W-:Y:S01]  /*1ac0*/  ULEA UR4, UR8, UR41, 0x9 ;  /* 0x0000002908047291 */ /* 0x000fe2000f8e483f */
[----:B------:R-:W-:Y:S01]  /*1ad0*/  WARPGROUP.ARRIVE ;  /* 0x00000000000079c5 */ /* 0x000fe20000000000 */
[----:B------:R-:W-:Y:S01]  /*1ae0*/  ULEA UR6, UR8, UR9, 0x7 ;  /* 0x0000000908067291 */ /* 0x000fe2000f8e383f */
[----:B------:R-:W-:Y:S01]  /*1af0*/  UMOV UR5, 0x80000020 ;  /* 0x8000002000057882 */ /* 0x000fe20000000000 */
[----:B------:R-:W-:-:S07]  /*1b00*/  UMOV UR7, 0x80000020 ;  /* 0x8000002000077882 */ /* 0x000fce0000000000 */
[----:B------:R-:W-:Y:S01]  /*1b10*/  HGMMA.64x32x16.F32.BF16 R24, gdesc[UR4], R24, gsb0 ;  /* 0x00600000041879f0 */ /* 0x000fe20008001818 */
        /* <DEDUP_REMOVED lines=9> */
[----:B------:R-:W-:Y:S01]  /*1bb0*/  BPT.TRAP 0x1 ;  /* 0x000000040000795c */ /* 0x000fe20000300000 */
.L_x_28:
[----:B------:R-:W-:-:S13]  /*1bc0*/  ISETP.NE.AND P1, PT, R23, RZ, PT ;  /* 0x000000ff1700720c */ /* 0x000fda0003f25270 */
[----:B01----:R-:W-:-:S04]  /*1bd0*/  @P1 IMAD R4, R3, 0x8, R6 ;  /* 0x0000000803041824 */ /* 0x003fc800078e0206 */
[----:B------:R-:W-:-:S05]  /*1be0*/  @P1 VIADD R5, R4, 0xb0 ;  /* 0x000000b004051836 */ /* 0x000fca0000000000 */
[----:B------:R-:W-:-:S04]  /*1bf0*/  @P1 PRMT R5, R22, 0x654, R5 ;  /* 0x0000065416051816 */ /* 0x000fc80000000005 */
[----:B------:R0:W-:Y:S01]  /*1c00*/  @P1 SYNCS.ARRIVE.TRANS64.RED.A1T0 RZ, [R5+URZ], RZ ;  /* 0x000000ff05ff19a7 */ /* 0x0001e2000810043f */
[----:B------:R-:W-:-:S13]  /*1c10*/  ISETP.GT.U32.AND P1, PT, R19, 0x1, PT ;  /* 0x000000011300780c */ /* 0x000fda0003f24070 */
[----:B0-----:R-:W-:Y:S05]  /*1c20*/  @P1 BRA `(.L_x_29) ;  /* 0x0000000000041947 */ /* 0x001fea0003800000 */
[----:B------:R-:W-:Y:S01]  /*1c30*/  BPT.TRAP 0x1 ;  /* 0x000000040000795c */ /* 0x000fe20000300000 */
.L_x_29:
[----:B------:R-:W-:Y:S01]  /*1c40*/  UIADD3 UR8, UR8, 0x1, URZ ;  /* 0x0000000108087890 */ /* 0x000fe2000fffe03f */
[C---:B------:R-:W-:Y:S01]  /*1c50*/  ISETP.GT.AND P2, PT, R0.reuse, 0x1, PT ;  /* 0x000000010000780c */ /* 0x040fe20003f44270 */
[----:B------:R-:W-:Y:S02]  /*1c60*/  VIADD R3, R3, 0x1 ;  /* 0x0000000103037836 */ /* 0x000fe40000000000 */
[----:B------:R-:W-:Y:S01]  /*1c70*/  UISETP.NE.AND UP0, UPT, UR8, 0x16, UPT ;  /* 0x000000160800788c */ /* 0x000fe2000bf05270 */
[----:B------:R-:W-:Y:S02]  /*1c80*/  VIADD R0, R0, 0xffffffff ;  /* 0xffffffff00007836 */ /* 0x000fe40000000000 */
[C---:B------:R-:W-:Y:S01]  /*1c90*/  ISETP.NE.AND P1, PT, R3.reuse, 0x16, PT ;  /* 0x000000160300780c */ /* 0x040fe20003f25270 */
[----:B------:R-:W-:Y:S02]  /*1ca0*/  USEL UR4, URZ, 0x1, UP0 ;  /* 0x000000013f047887 */ /* 0x000fe40008000000 */
[----:B------:R-:W-:Y:S01]  /*1cb0*/  USEL UR8, UR8, URZ, UP0 ;  /* 0x0000003f08087287 */ /* 0x000fe20008000000 */
[----:B------:R-:W-:-:S03]  /*1cc0*/  SEL R3, R3, RZ, P1 ;  /* 0x000000ff03037207 */ /* 0x000fc60000800000 */
[----:B------:R-:W-:Y:S01]  /*1cd0*/  LOP3.LUT R7, R7, UR4, RZ, 0x3c, !PT ;  /* 0x0000000407077c12 */ /* 0x000fe2000f8e3cff */
[----:B------:R-:W-:Y:S07]  /*1ce0*/  @P2 BRA `(.L_x_30) ;  /* 0xfffffffc00382947 */ /* 0x000fee000383ffff */
.L_x_23:
[----:B------:R-:W2:Y:S02]  /*1cf0*/  LDC R0, c[0x0][0x28c] ;  /* 0x0000a300ff007b82 */ /* 0x000ea40000000800 */
[----:B--2---:R-:W-:-:S13]  /*1d00*/  ISETP.GE.AND P1, PT, R0, 0x1, PT ;  /* 0x000000010000780c */ /* 0x004fda0003f26270 */
[----:B------:R-:W-:Y:S05]  /*1d10*/  @!P1 BRA `(.L_x_31) ;  /* 0x0000000000509947 */ /* 0x000fea0003800000 */
[----:B------:R-:W-:Y:S05]  /*1d20*/  @!P0 BRA `(.L_x_32) ;  /* 0x0000000000048947 */ /* 0x000fea0003800000 */
[----:B------:R-:W-:Y:S01]  /*1d30*/  BPT.TRAP 0x1 ;  /* 0x000000040000795c */ /* 0x000fe20000300000 */
.L_x_32:
[----:B------:R-:W-:Y:S01]  /*1d40*/  ISETP.NE.AND P0, PT, R23, RZ, PT ;  /* 0x000000ff1700720c */ /* 0x000fe20003f05270 */
[----:B------:R-:W-:Y:S01]  /*1d50*/  BSSY B0, `(.L_x_33) ;  /* 0x000000e000007945 */ /* 0x000fe20003800000 */
[----:B------:R-:W-:-:S11]  /*1d60*/  ISETP.GT.U32.AND P1, PT, R19, 0x1, PT ;  /* 0x000000011300780c */ /* 0x000fd60003f24070 */
[----:B------:R-:W-:Y:S05]  /*1d70*/  @!P0 BRA `(.L_x_34) ;  /* 0x00000000002c8947 */ /* 0x000fea0003800000 */
[----:B------:R-:W-:-:S04]  /*1d80*/  UISETP.LT.AND UP0, UPT, UR40, 0x1, UPT ;  /* 0x000000012800788c */ /* 0x000fc8000bf01270 */
[----:B------:R-:W-:-:S04]  /*1d90*/  USEL UR6, UR40, 0x1, UP0 ;  /* 0x0000000128067887 */ /* 0x000fc80008000000 */
[----:B------:R-:W-:-:S04]  /*1da0*/  UIADD3 UR6, UR39, UR40, -UR6 ;  /* 0x0000002827067290 */ /* 0x000fc8000fffe806 */
[----:B------:R-:W-:-:S04]  /*1db0*/  UIMAD.WIDE.U32 UR4, UR6, -0x45d1745d, URZ ;  /* 0xba2e8ba3060478a5 */ /* 0x000fc8000f8e003f */
[----:B------:R-:W-:-:S04]  /*1dc0*/  USHF.R.U32.HI UR4, URZ, 0x4, UR5 ;  /* 0x000000043f047899 */ /* 0x000fc80008011605 */
[----:B------:R-:W-:-:S06]  /*1dd0*/  UIMAD UR6, UR4, -0x16, UR6 ;  /* 0xffffffea040678a4 */ /* 0x000fcc000f8e0206 */
[----:B------:R-:W-:-:S04]  /*1de0*/  IMAD.U32 R3, RZ, RZ, UR6 ;  /* 0x00000006ff037e24 */ /* 0x000fc8000f8e00ff */
[----:B------:R-:W-:-:S04]  /*1df0*/  IMAD R0, R3, 0x8, R6 ;  /* 0x0000000803007824 */ /* 0x000fc800078e0206 */
[----:B------:R-:W-:-:S05]  /*1e00*/  VIADD R3, R0, 0xb0 ;  /* 0x000000b000037836 */ /* 0x000fca0000000000 */
[----:B------:R-:W-:-:S04]  /*1e10*/  PRMT R3, R22, 0x654, R3 ;  /* 0x0000065416037816 */ /* 0x000fc80000000003 */
[----:B------:R2:W-:Y:S03]  /*1e20*/  SYNCS.ARRIVE.TRANS64.RED.A1T0 RZ, [R3+URZ], RZ ;  /* 0x000000ff03ff79a7 */ /* 0x0005e6000810043f */
.L_x_34:
[----:B------:R-:W-:Y:S05]  /*1e30*/  BSYNC B0 ;  /* 0x0000000000007941 */ /* 0x000fea0003800000 */
.L_x_33:
[----:B------:R-:W-:Y:S05]  /*1e40*/  @P1 BRA `(.L_x_31) ;  /* 0x0000000000041947 */ /* 0x000fea0003800000 */
[----:B------:R-:W-:Y:S01]  /*1e50*/  BPT.TRAP 0x1 ;  /* 0x000000040000795c */ /* 0x000fe20000300000 */
.L_x_31:
[----:B------:R-:W3:Y:S01]  /*1e60*/  LDC R6, c[0x0][0x288] ;  /* 0x0000a200ff067b82 */ /* 0x000ee20000000800 */
[--C-:B------:R-:W-:Y:S01]  /*1e70*/  SHF.R.U32.HI R0, RZ, 0x2, R18.reuse ;  /* 0x00000002ff007819 */ /* 0x100fe20000011612 */
[----:B------:R-:W-:Y:S01]  /*1e80*/  IMAD.SHL.U32 R11, R44, 0x20, RZ ;  /* 0x000000202c0b7824 */ /* 0x000fe200078e00ff */
[----:B01----:R-:W-:Y:S01]  /*1e90*/  SHF.R.U32.HI R5, RZ, 0x7, R18 ;  /* 0x00000007ff057819 */ /* 0x003fe20000011612 */
[----:B------:R-:W-:Y:S01]  /*1ea0*/  UIADD3 UR39, UR40, UR39, URZ ;  /* 0x0000002728277290 */ /* 0x000fe2000fffe03f */
[----:B--2---:R-:W-:Y:S01]  /*1eb0*/  LOP3.LUT R3, R0, 0x7, RZ, 0xc0, !PT ;  /* 0x0000000700037812 */ /* 0x004fe200078ec0ff */
[----:B------:R-:W-:Y:S01]  /*1ec0*/  IMAD.SHL.U32 R13, R42, 0x80, RZ ;  /* 0x000000802a0d7824 */ /* 0x000fe200078e00ff */
[----:B------:R-:W-:Y:S01]  /*1ed0*/  LOP3.LUT R0, R5, 0x1, RZ, 0xc0, !PT ;  /* 0x0000000105007812 */ /* 0x000fe200078ec0ff */
[----:B------:R-:W-:Y:S01]  /*1ee0*/  UISETP.GT.U32.AND UP0, UPT, UR39, 0x15, UPT ;  /* 0x000000152700788c */ /* 0x000fe2000bf04070 */
[----:B------:R-:W-:Y:S01]  /*1ef0*/  LOP3.LUT R4, R18, 0x60, RZ, 0xc0, !PT ;  /* 0x0000006012047812 */ /* 0x000fe200078ec0ff */
[----:B------:R-:W-:Y:S01]  /*1f00*/  ULDC UR7, c[0x0][0x284] ;  /* 0x0000a10000077ab9 */ /* 0x000fe20000000800 */
[----:B------:R-:W-:Y:S01]  /*1f10*/  UISETP.GE.U32.AND UP1, UPT, UR40, 0x16, UPT ;  /* 0x000000162800788c */ /* 0x000fe2000bf26070 */
[----:B------:R-:W-:Y:S01]  /*1f20*/  IMAD.SHL.U32 R8, R0, 0x40, RZ ;  /* 0x0000004000087824 */ /* 0x000fe200078e00ff */
[----:B------:R-:W-:Y:S01]  /*1f30*/  SHF.R.U32.HI R10, RZ, 0x1, R4 ;  /* 0x00000001ff0a7819 */ /* 0x000fe20000011604 */
[----:B------:R-:W-:Y:S01]  /*1f40*/  UISETP.LT.U32.AND UP0, UPT, UR40, 0x16, UP0 ;  /* 0x000000162800788c */ /* 0x000fe20008701070 */
[----:B------:R-:W-:Y:S01]  /*1f50*/  LOP3.LUT R4, R18, 0x3, RZ, 0xc0, !PT ;  /* 0x0000000312047812 */ /* 0x000fe200078ec0ff */
[----:B------:R-:W-:Y:S01]  /*1f60*/  ULDC.64 UR8, c[0x0][0x5d0] ;  /* 0x0001740000087ab9 */ /* 0x000fe20000000a00 */
[--C-:B------:R-:W-:Y:S01]  /*1f70*/  IADD3 R5, RZ, -R10, -R3.reuse ;  /* 0x8000000aff057210 */ /* 0x100fe20007ffe803 */
[----:B------:R-:W-:Y:S01]  /*1f80*/  UIMAD.WIDE.U32 UR4, UR39, -0x45d1745d, URZ ;  /* 0xba2e8ba3270478a5 */ /* 0x000fe2000f8e003f */
[----:B------:R-:W-:Y:S01]  /*1f90*/  LOP3.LUT R3, R8, 0x40, R3, 0xe2, !PT ;  /* 0x0000004008037812 */ /* 0x000fe200078ee203 */
[----:B------:R-:W-:Y:S01]  /*1fa0*/  IMAD.SHL.U32 R8, R18, 0x2, RZ ;  /* 0x0000000212087824 */ /* 0x000fe200078e00ff */
[----:B------:R-:W-:Y:S01]  /*1fb0*/  SHF.R.S32.HI R21, RZ, 0x1f, R43 ;  /* 0x0000001fff157819 */ /* 0x000fe2000001142b */
[----:B------:R-:W-:Y:S01]  /*1fc0*/  USEL UR6, URZ, 0x1, !UP0 ;  /* 0x000000013f067887 */ /* 0x000fe2000c000000 */
[----:B------:R-:W-:Y:S01]  /*1fd0*/  IMAD R0, R0, -0x40, R5 ;  /* 0xffffffc000007824 */ /* 0x000fe200078e0205 */
[C---:B---3--:R-:W-:Y:S01]  /*1fe0*/  ISETP.GE.AND P0, PT, R11.reuse, R6, PT ;  /* 0x000000060b00720c */ /* 0x048fe20003f06270 */
[----:B------:R-:W-:Y:S01]  /*1ff0*/  IMAD R12, R4, -0x2, R6 ;  /* 0xfffffffe040c7824 */ /* 0x000fe200078e0206 */
[----:B------:R-:W-:Y:S01]  /*2000*/  LOP3.LUT R8, R11, 0x6, R8, 0xf8, !PT ;  /* 0x000000060b087812 */ /* 0x000fe200078ef808 */
[----:B------:R-:W-:Y:S01]  /*2010*/  IMAD R4, R21, UR8, RZ ;  /* 0x0000000815047c24 */ /* 0x000fe2000f8e02ff */
[----:B------:R-:W-:Y:S01]  /*2020*/  ISETP.GE.OR P0, PT, R13, UR7, P0 ;  /* 0x000000070d007c0c */ /* 0x000fe20008706670 */
[----:B------:R-:W-:Y:S01]  /*2030*/  IMAD.WIDE R6, R42, 0x80, RZ ;  /* 0x000000802a067825 */ /* 0x000fe200078e02ff */
[----:B------:R-:W-:Y:S01]  /*2040*/  SHF.R.S32.HI R9, RZ, 0x1f, R8 ;  /* 0x0000001fff097819 */ /* 0x000fe20000011408 */
[----:B------:R-:W-:-:S02]  /*2050*/  USHF.R.U32.HI UR4, URZ, 0x4, UR5 ;  /* 0x000000043f047899 */ /* 0x000fc40008011605 */
[----:B------:R-:W-:Y:S01]  /*2060*/  ULOP3.LUT UR38, UR38, UR6, URZ, 0x3c, !UPT ;  /* 0x0000000626267292 */ /* 0x000fe2000f8e3c3f */
[C---:B------:R-:W-:Y:S01]  /*2070*/  IMAD R15, R43.reuse, UR9, R4 ;  /* 0x000000092b0f7c24 */ /* 0x040fe2000f8e0204 */
[----:B------:R-:W-:Y:S01]  /*2080*/  LOP3.LUT R57, R6, R3, R10, 0xfe, !PT ;  /* 0x0000000306397212 */ /* 0x000fe200078efe0a */
[----:B------:R-:W-:Y:S01]  /*2090*/  IMAD.WIDE.U32 R4, R43, UR8, R8 ;  /* 0x000000082b047c25 */ /* 0x000fe2000f8e0008 */
[----:B------:R-:W-:Y:S01]  /*20a0*/  UIMAD UR39, UR4, -0x16, UR39 ;  /* 0xffffffea042778a4 */ /* 0x000fe2000f8e0227 */
[----:B------:R-:W-:Y:S01]  /*20b0*/  IADD3 R3, -R13, UR7, R0 ;  /* 0x000000070d037c10 */ /* 0x000fe2000fffe100 */
[----:B------:R-:W-:Y:S01]  /*20c0*/  @UP1 ULOP3.LUT UR38, UR38, 0x1, UR4, 0x78, !UPT ;  /* 0x0000000126261892 */ /* 0x000fe2000f8e7804 */
[----:B------:R-:W-:Y:S02]  /*20d0*/  IMAD.IADD R5, R5, 0x1, R15 ;  /* 0x0000000105057824 */ /* 0x000fe400078e020f */
[----:B------:R-:W-:Y:S02]  /*20e0*/  IMAD.IADD R42, R12, 0x1, -R11 ;  /* 0x000000010c2a7824 */ /* 0x000fe400078e0a0b */
[----:B------:R-:W-:Y:S01]  /*20f0*/  IMAD.MOV.U32 R0, RZ, RZ, -0x1 ;  /* 0xffffffffff007424 */ /* 0x000fe200078e00ff */
[----:B------:R-:W-:Y:S06]  /*2100*/  @P0 BRA `(.L_x_35) ;  /* 0x0000001000a40947 */ /* 0x000fec0003800000 */
[----:B------:R-:W0:Y:S01]  /*2110*/  LDC.64 R50, c[0x0][0x5c8] ;  /* 0x00017200ff327b82 */ /* 0x000e220000000a00 */
[----:B-----5:R-:W-:Y:S01]  /*2120*/  FSETP.NEU.AND P0, PT, R41, RZ, PT ;  /* 0x000000ff2900720b */ /* 0x020fe20003f0d000 */
[----:B------:R-:W-:Y:S01]  /*2130*/  BSSY B0, `(.L_x_35) ;  /* 0x0000126000007945 */ /* 0x000fe20003800000 */
[----:B------:R-:W-:-:S04]  /*2140*/  ISETP.GT.AND P1, PT, R42, RZ, PT ;  /* 0x000000ff2a00720c */ /* 0x000fc80003f24270 */
[----:B------:R-:W-:Y:S01]  /*2150*/  ISETP.GT.AND P3, PT, R3, RZ, P1 ;  /* 0x000000ff0300720c */ /* 0x000fe20000f64270 */
[-C--:B0-----:R-:W-:Y:S02]  /*2160*/  IMAD R10, R7, R50.reuse, RZ ;  /* 0x00000032070a7224 */ /* 0x081fe400078e02ff */
[----:B------:R-:W-:-:S04]  /*2170*/  IMAD.WIDE.U32 R14, R57, R50, R4 ;  /* 0x00000032390e7225 */ /* 0x000fc800078e0004 */
[----:B------:R-:W-:-:S04]  /*2180*/  IMAD R5, R57, R51, R10 ;  /* 0x0000003339057224 */ /* 0x000fc800078e020a */
[----:B------:R-:W-:Y:S01]  /*2190*/  IMAD.IADD R59, R15, 0x1, R5 ;  /* 0x000000010f3b7824 */ /* 0x000fe200078e0205 */
[----:B------:R-:W-:Y:S06]  /*21a0*/  @!P0 BRA `(.L_x_36) ;  /* 0x0000000c00408947 */ /* 0x000fec0003800000 */
[----:B------:R-:W0:Y:S01]  /*21b0*/  LDC.64 R46, c[0x0][0x5b8] ;  /* 0x00016e00ff2e7b82 */ /* 0x000e220000000a00 */
[----:B------:R-:W-:-:S07]  /*21c0*/  ULDC.64 UR4, c[0x0][0x5c0] ;  /* 0x0001700000047ab9 */ /* 0x000fce0000000a00 */
[----:B------:R-:W1:Y:S08]  /*21d0*/  LDC.64 R52, c[0x0][0x5b0] ;  /* 0x00016c00ff347b82 */ /* 0x000e700000000a00 */
[----:B------:R-:W2:Y:S01]  /*21e0*/  LDC.64 R54, c[0x0][0x5a8] ;  /* 0x00016a00ff367b82 */ /* 0x000ea20000000a00 */
[-C--:B0-----:R-:W-:Y:S02]  /*21f0*/  IMAD R4, R21, R46.reuse, RZ ;  /* 0x0000002e15047224 */ /* 0x081fe400078e02ff */
[----:B------:R-:W-:-:S04]  /*2200*/  IMAD.WIDE.U32 R20, R43, R46, R8 ;  /* 0x0000002e2b147225 */ /* 0x000fc800078e0008 */
[----:B------:R-:W-:Y:S02]  /*2210*/  IMAD R47, R43, R47, R4 ;  /* 0x0000002f2b2f7224 */ /* 0x000fe400078e0204 */
[-C--:B-1----:R-:W-:Y:S02]  /*2220*/  IMAD R6, R7, R52.reuse, RZ ;  /* 0x0000003407067224 */ /* 0x082fe400078e02ff */
[----:B------:R-:W-:Y:S02]  /*2230*/  IMAD.IADD R11, R21, 0x1, R47 ;  /* 0x00000001150b7824 */ /* 0x000fe400078e022f */
[----:B------:R-:W-:Y:S02]  /*2240*/  IMAD.MOV.U32 R10, RZ, RZ, R20 ;  /* 0x000000ffff0a7224 */ /* 0x000fe400078e0014 */
[C---:B------:R-:W-:Y:S02]  /*2250*/  IMAD R49, R57.reuse, R53, R6 ;  /* 0x0000003539317224 */ /* 0x040fe400078e0206 */
[----:B------:R-:W-:-:S04]  /*2260*/  IMAD.WIDE.U32 R4, R57, R52, R10 ;  /* 0x0000003439047225 */ /* 0x000fc800078e000a */
[----:B------:R-:W-:Y:S01]  /*2270*/  IMAD.IADD R5, R5, 0x1, R49 ;  /* 0x0000000105057824 */ /* 0x000fe200078e0231 */
[----:B--2---:R-:W-:-:S04]  /*2280*/  LEA R6, P0, R4, R54, 0x1 ;  /* 0x0000003604067211 */ /* 0x004fc800078008ff */
[----:B------:R-:W-:-:S05]  /*2290*/  LEA.HI.X R7, R4, R55, R5, 0x1, P0 ;  /* 0x0000003704077211 */ /* 0x000fca00000f0c05 */
[----:B------:R0:W2:Y:S01]  /*22a0*/  @P3 LDG.E.LTC128B.U16 R15, desc[UR36][R6.64] ;  /* 0x00000024060f3981 */ /* 0x0000a2000c1e1520 */
[----:B------:R-:W-:Y:S01]  /*22b0*/  IMAD.WIDE.U32 R12, R57, R52, R8 ;  /* 0x00000034390c7225 */ /* 0x000fe200078e0008 */
[----:B------:R-:W-:Y:S03]  /*22c0*/  BSSY B1, `(.L_x_37) ;  /* 0x0000015000017945 */ /* 0x000fe60003800000 */
[----:B------:R-:W-:Y:S02]  /*22d0*/  IMAD.IADD R13, R49, 0x1, R13 ;  /* 0x00000001310d7824 */ /* 0x000fe400078e020d */
[----:B------:R-:W-:-:S04]  /*22e0*/  IMAD.WIDE.U32 R12, R43, R46, R12 ;  /* 0x0000002e2b0c7225 */ /* 0x000fc800078e000c */
[----:B0-----:R-:W-:Y:S01]  /*22f0*/  IMAD.IADD R7, R47, 0x1, R13 ;  /* 0x000000012f077824 */ /* 0x001fe200078e020d */
[----:B------:R-:W-:-:S04]  /*2300*/  LEA R6, P4, R12, R54, 0x1 ;  /* 0x000000360c067211 */ /* 0x000fc800078808ff */
[----:B------:R-:W-:Y:S01]  /*2310*/  LEA.HI.X R7, R12, R55, R7, 0x1, P4 ;  /* 0x000000370c077211 */ /* 0x000fe200020f0c07 */
[----:B------:R-:W-:Y:S02]  /*2320*/  IMAD.SHL.U32 R12, R52, 0x8, RZ ;  /* 0x00000008340c7824 */ /* 0x000fe400078e00ff */
[----:B--2---:R-:W-:-:S04]  /*2330*/  IMAD.U32 R4, R15, 0x10000, RZ ;  /* 0x000100000f047824 */ /* 0x004fc800078e00ff */
[----:B------:R-:W-:Y:S01]  /*2340*/  FMUL R5, R4, R41 ;  /* 0x0000002904057220 */ /* 0x000fe20000400000 */
[----:B------:R-:W-:-:S03]  /*2350*/  LEA R4, P0, R14, UR4, 0x1 ;  /* 0x000000040e047c11 */ /* 0x000fc6000f8008ff */
[----:B------:R-:W-:Y:S01]  /*2360*/  FFMA R24, R24, R40, R5 ;  /* 0x0000002818187223 */ /* 0x000fe20000000005 */
[----:B------:R-:W-:Y:S02]  /*2370*/  LEA.HI.X R5, R14, UR5, R59, 0x1, P0 ;  /* 0x000000050e057c11 */ /* 0x000fe400080f0c3b */
[----:B------:R-:W-:Y:S02]  /*2380*/  ISETP.GT.AND P0, PT, R42, 0x1, PT ;  /* 0x000000012a00780c */ /* 0x000fe40003f04270 */
[----:B------:R-:W-:Y:S02]  /*2390*/  F2FP.BF16.F32.PACK_AB R24, RZ, R24 ;  /* 0x00000018ff18723e */ /* 0x000fe400000010ff */
[----:B------:R-:W-:Y:S02]  /*23a0*/  ISETP.GT.AND P2, PT, R3, RZ, P0 ;  /* 0x000000ff0300720c */ /* 0x000fe40000744270 */
[----:B------:R-:W-:Y:S02]  /*23b0*/  PRMT R13, R24, 0x7610, R13 ;  /* 0x00007610180d7816 */ /* 0x000fe4000000000d */
[----:B------:R-:W-:-:S03]  /*23c0*/  PRMT R24, R15, 0x7610, R24 ;  /* 0x000076100f187816 */ /* 0x000fc60000000018 */
[----:B------:R0:W-:Y:S02]  /*23d0*/  @P3 STG.E.U16 desc[UR36][R4.64], R13 ;  /* 0x0000000d04003986 */ /* 0x0001e4000c101524 */
[----:B0-----:R-:W-:-:S04]  /*23e0*/  SHF.L.U64.HI R13, R52, 0x3, R53 ;  /* 0x00000003340d7819 */ /* 0x001fc80000010235 */
[----:B------:R-:W-:Y:S05]  /*23f0*/  @!P2 BRA `(.L_x_38) ;  /* 0x000000000004a947 */ /* 0x000fea0003800000 */
[----:B------:R0:W5:Y:S02]  /*2400*/  LDG.E.LTC128B.U16 R24, desc[UR36][R6.64+0x2] ;  /* 0x0000022406187981 */ /* 0x000164000c1e1520 */
.L_x_38:
[----:B------:R-:W-:Y:S05]  /*2410*/  BSYNC B1 ;  /* 0x0000000000017941 */ /* 0x000fea0003800000 */
.L_x_37:
[----:B-----5:R-:W-:Y:S01]  /*2420*/  IMAD.U32 R10, R24, 0x10000, RZ ;  /* 0x00010000180a7824 */ /* 0x020fe200078e00ff */
[----:B------:R-:W-:Y:S01]  /*2430*/  ISETP.GT.AND P1, PT, R3, 0x8, P1 ;  /* 0x000000080300780c */ /* 0x000fe20000f24270 */
[----:B------:R-:W-:-:S04]  /*2440*/  IMAD.WIDE.U32 R14, R57, R52, R12 ;  /* 0x00000034390e7225 */ /* 0x000fc800078e000c */
[----:B------:R-:W-:Y:S01]  /*2450*/  FMUL R10, R10, R41 ;  /* 0x000000290a0a7220 */ /* 0x000fe20000400000 */
[----:B------:R-:W-:Y:S01]  /*2460*/  IMAD.IADD R49, R49, 0x1, R15 ;  /* 0x0000000131317824 */ /* 0x000fe200078e020f */
[----:B------:R-:W-:Y:S02]  /*2470*/  IADD3 R20, P3, R20, R14, RZ ;  /* 0x0000000e14147210 */ /* 0x000fe40007f7e0ff */
[----:B------:R-:W-:-:S03]  /*2480*/  FFMA R10, R25, R40, R10 ;  /* 0x00000028190a7223 */ /* 0x000fc6000000000a */
[----:B------:R-:W-:Y:S01]  /*2490*/  IMAD.X R11, R49, 0x1, R11, P3 ;  /* 0x00000001310b7824 */ /* 0x000fe200018e060b */
[C---:B------:R-:W-:Y:S02]  /*24a0*/  LEA R12, P3, R20.reuse, R54, 0x1 ;  /* 0x00000036140c7211 */ /* 0x040fe400078608ff */
[----:B------:R-:W-:Y:S02]  /*24b0*/  F2FP.BF16.F32.PACK_AB R10, RZ, R10 ;  /* 0x0000000aff0a723e */ /* 0x000fe400000010ff */
[----:B------:R-:W-:Y:S02]  /*24c0*/  LEA.HI.X R13, R20, R55, R11, 0x1, P3 ;  /* 0x00000037140d7211 */ /* 0x000fe400018f0c0b */
[----:B------:R-:W-:-:S05]  /*24d0*/  PRMT R20, R10, 0x7610, R20 ;  /* 0x000076100a147816 */ /* 0x000fca0000000014 */
[----:B------:R1:W-:Y:S04]  /*24e0*/  @P2 STG.E.U16 desc[UR36][R4.64+0x2], R20 ;  /* 0x0000021404002986 */ /* 0x0003e8000c101524 */
[----:B------:R-:W2:Y:S01]  /*24f0*/  @P1 LDG.E.LTC128B.U16 R24, desc[UR36][R12.64] ;  /* 0x000000240c181981 */ /* 0x000ea2000c1e1520 */
[----:B------:R-:W-:Y:S01]  /*2500*/  IADD3 R14, P2, R8, R14, RZ ;  /* 0x0000000e080e7210 */ /* 0x000fe20007f5e0ff */
[----:B------:R-:W-:Y:S01]  /*2510*/  BSSY B1, `(.L_x_39) ;  /* 0x0000011000017945 */ /* 0x000fe20003800000 */
[C---:B------:R-:W-:Y:S02]  /*2520*/  SHF.L.U64.HI R11, R50.reuse, 0x4, R51 ;  /* 0x00000004320b7819 */ /* 0x040fe40000010233 */
[----:B------:R-:W-:Y:S01]  /*2530*/  ISETP.GT.AND P0, PT, R3, 0x8, P0 ;  /* 0x000000080300780c */ /* 0x000fe20000704270 */
[----:B------:R-:W-:Y:S01]  /*2540*/  IMAD.X R15, R9, 0x1, R49, P2 ;  /* 0x00000001090f7824 */ /* 0x000fe200010e0631 */
[----:B------:R-:W-:Y:S01]  /*2550*/  LEA R10, P2, R50, R4, 0x4 ;  /* 0x00000004320a7211 */ /* 0x000fe200078420ff */
[----:B------:R-:W-:-:S04]  /*2560*/  IMAD.WIDE.U32 R14, R43, R46, R14 ;  /* 0x0000002e2b0e7225 */ /* 0x000fc800078e000e */
[----:B------:R-:W-:Y:S02]  /*2570*/  IMAD.X R11, R11, 0x1, R5, P2 ;  /* 0x000000010b0b7824 */ /* 0x000fe400010e0605 */
[----:B------:R-:W-:Y:S02]  /*2580*/  IMAD.IADD R15, R47, 0x1, R15 ;  /* 0x000000012f0f7824 */ /* 0x000fe400078e020f */
[----:B--2---:R-:W-:-:S04]  /*2590*/  IMAD.U32 R8, R24, 0x10000, RZ ;  /* 0x0001000018087824 */ /* 0x004fc800078e00ff */
[----:B------:R-:W-:Y:S01]  /*25a0*/  FMUL R9, R8, R41 ;  /* 0x0000002908097220 */ /* 0x000fe20000400000 */
[----:B------:R-:W-:-:S03]  /*25b0*/  LEA R8, P3, R14, R54, 0x1 ;  /* 0x000000360e087211 */ /* 0x000fc600078608ff */
[----:B------:R-:W-:-:S05]  /*25c0*/  FFMA R9, R26, R40, R9 ;  /* 0x000000281a097223 */ /* 0x000fca0000000009 */
[----:B------:R-:W-:Y:S02]  /*25d0*/  F2FP.BF16.F32.PACK_AB R12, RZ, R9 ;  /* 0x00000009ff0c723e */ /* 0x000fe400000010ff */
[----:B------:R-:W-:-:S03]  /*25e0*/  LEA.HI.X R9, R14, R55, R15, 0x1, P3 ;  /* 0x000000370e097211 */ /* 0x000fc600018f0c0f */
[----:B------:R1:W-:Y:S01]  /*25f0*/  @P1 STG.E.U16 desc[UR36][R10.64], R12 ;  /* 0x0000000c0a001986 */ /* 0x0003e2000c101524 */
[----:B------:R-:W-:Y:S05]  /*2600*/  @!P0 BRA `(.L_x_40) ;  /* 0x0000000000048947 */ /* 0x000fea0003800000 */
[----:B------:R2:W5:Y:S02]  /*2610*/  LDG.E.LTC128B.U16 R24, desc[UR36][R8.64+0x2] ;  /* 0x0000022408187981 */ /* 0x000564000c1e1520 */
.L_x_40:
[----:B------:R-:W-:Y:S05]  /*2620*/  BSYNC B1 ;  /* 0x0000000000017941 */ /* 0x000fea0003800000 */
.L_x_39:
[----:B-1---5:R-:W-:Y:S01]  /*2630*/  IMAD.U32 R12, R24, 0x10000, RZ ;  /* 0x00010000180c7824 */ /* 0x022fe200078e00ff */
[----:B------:R-:W-:Y:S01]  /*2640*/  ISETP.GT.AND P1, PT, R42, 0x8, PT ;  /* 0x000000082a00780c */ /* 0x000fe20003f24270 */
[----:B------:R-:W-:Y:S02]  /*2650*/  BSSY B1, `(.L_x_41) ;  /* 0x0000008000017945 */ /* 0x000fe40003800000 */
[----:B------:R-:W-:Y:S01]  /*2660*/  FMUL R12, R12, R41 ;  /* 0x000000290c0c7220 */ /* 0x000fe20000400000 */
[----:B------:R-:W-:-:S03]  /*2670*/  ISETP.GT.AND P2, PT, R3, RZ, P1 ;  /* 0x000000ff0300720c */ /* 0x000fc60000f44270 */
[----:B------:R-:W-:-:S05]  /*2680*/  FFMA R12, R27, R40, R12 ;  /* 0x000000281b0c7223 */ /* 0x000fca000000000c */
[----:B------:R-:W-:-:S05]  /*2690*/  F2FP.BF16.F32.PACK_AB R12, RZ, R12 ;  /* 0x0000000cff0c723e */ /* 0x000fca00000010ff */
[----:B------:R1:W-:Y:S01]  /*26a0*/  @P0 STG.E.U16 desc[UR36][R10.64+0x2], R12 ;  /* 0x0000020c0a000986 */ /* 0x0003e2000c101524 */
[----:B------:R-:W-:Y:S05]  /*26b0*/  @!P2 BRA `(.L_x_42) ;  /* 0x000000000004a947 */ /* 0x000fea0003800000 */
[----:B------:R3:W5:Y:S02]  /*26c0*/  LDG.E.LTC128B.U16 R24, desc[UR36][R6.64+0x10] ;  /* 0x0000102406187981 */ /* 0x000764000c1e1520 */
.L_x_42:
[----:B------:R-:W-:Y:S05]  /*26d0*/  BSYNC B1 ;  /* 0x0000000000017941 */ /* 0x000fea0003800000 */
.L_x_41:
        /* <DEDUP_REMOVED lines=10> */
.L_x_44:
[----:B------:R-:W-:Y:S05]  /*2780*/  BSYNC B1 ;  /* 0x0000000000017941 */ /* 0x000fea0003800000 */
.L_x_43:
[----:B-----5:R-:W-:Y:S01]  /*2790*/  IMAD.U32 R12, R24, 0x10000, RZ ;  /* 0x00010000180c7824 */ /* 0x020fe200078e00ff */
[----:B------:R-:W-:Y:S01]  /*27a0*/  ISETP.GT.AND P1, PT, R3, 0x8, P1 ;  /* 0x000000080300780c */ /* 0x000fe20000f24270 */
[----:B------:R-:W-:Y:S02]  /*27b0*/  BSSY B1, `(.L_x_45) ;  /* 0x0000007000017945 */ /* 0x000fe40003800000 */
[----:B------:R-:W-:-:S04]  /*27c0*/  FMUL R12, R12, R41 ;  /* 0x000000290c0c7220 */ /* 0x000fc80000400000 */
[----:B------:R-:W-:-:S05]  /*27d0*/  FFMA R12, R29, R40, R12 ;  /* 0x000000281d0c7223 */ /* 0x000fca000000000c */
[----:B------:R-:W-:-:S05]  /*27e0*/  F2FP.BF16.F32.PACK_AB R12, RZ, R12 ;  /* 0x0000000cff0c723e */ /* 0x000fca00000010ff */
[----:B------:R0:W-:Y:S01]  /*27f0*/  @P3 STG.E.U16 desc[UR36][R4.64+0x12], R12 ;  /* 0x0000120c04003986 */ /* 0x0001e2000c101524 */
[----:B------:R-:W-:Y:S05]  /*2800*/  @!P1 BRA `(.L_x_46) ;  /* 0x0000000000049947 */ /* 0x000fea0003800000 */
[----:B------:R0:W5:Y:S02]  /*2810*/  LDG.E.LTC128B.U16 R24, desc[UR36][R8.64+0x10] ;  /* 0x0000102408187981 */ /* 0x000164000c1e1520 */
.L_x_46:
[----:B------:R-:W-:Y:S05]  /*2820*/  BSYNC B1 ;  /* 0x0000000000017941 */ /* 0x000fea0003800000 */
.L_x_45:
[----:B0----5:R-:W-:Y:S01]  /*2830*/  IMAD.U32 R12, R24, 0x10000, RZ ;  /* 0x00010000180c7824 */ /* 0x021fe200078e00ff */
[----:B------:R-:W-:Y:S01]  /*2840*/  ISETP.GT.AND P0, PT, R3, 0x8, P0 ;  /* 0x000000080300780c */ /* 0x000fe20000704270 */
[----:B------:R-:W-:Y:S02]  /*2850*/  BSSY B1, `(.L_x_47) ;  /* 0x0000007000017945 */ /* 0x000fe40003800000 */
[----:B-1----:R-:W-:-:S04]  /*2860*/  FMUL R13, R12, R41 ;  /* 0x000000290c0d7220 */ /* 0x002fc80000400000 */
[----:B------:R-:W-:-:S05]  /*2870*/  FFMA R13, R30, R40, R13 ;  /* 0x000000281e0d7223 */ /* 0x000fca000000000d */
[----:B------:R-:W-:-:S05]  /*2880*/  F2FP.BF16.F32.PACK_AB R13, RZ, R13 ;  /* 0x0000000dff0d723e */ /* 0x000fca00000010ff */
[----:B------:R0:W-:Y:S01]  /*2890*/  @P1 STG.E.U16 desc[UR36][R10.64+0x10], R13 ;  /* 0x0000100d0a001986 */ /* 0x0001e2000c101524 */
[----:B------:R-:W-:Y:S05]  /*28a0*/  @!P0 BRA `(.L_x_48) ;  /* 0x0000000000048947 */ /* 0x000fea0003800000 */
[----:B------:R1:W5:Y:S02]  /*28b0*/  LDG.E.LTC128B.U16 R24, desc[UR36][R8.64+0x12] ;  /* 0x0000122408187981 */ /* 0x000364000c1e1520 */
.L_x_48:
[----:B------:R-:W-:Y:S05]  /*28c0*/  BSYNC B1 ;  /* 0x0000000000017941 */ /* 0x000fea0003800000 */
.L_x_47:
[----:B-----5:R-:W-:Y:S01]  /*28d0*/  IMAD.U32 R12, R24, 0x10000, RZ ;  /* 0x00010000180c7824 */ /* 0x020fe200078e00ff */
        /* <DEDUP_REMOVED lines=9> */
.L_x_50:
[----:B------:R-:W-:Y:S05]  /*2970*/  BSYNC B1 ;  /* 0x0000000000017941 */ /* 0x000fea0003800000 */
.L_x_49:
[----:B0----5:R-:W-:Y:S01]  /*2980*/  IMAD.U32 R12, R24, 0x10000, RZ ;  /* 0x00010000180c7824 */ /* 0x021fe200078e00ff */
        /* <DEDUP_REMOVED lines=9> */
.L_x_52:
[----:B------:R-:W-:Y:S05]  /*2a20*/  BSYNC B1 ;  /* 0x0000000000017941 */ /* 0x000fea0003800000 */
.L_x_51:
        /* <DEDUP_REMOVED lines=9> */
.L_x_54:
[----:B------:R-:W-:Y:S05]  /*2ac0*/  BSYNC B1 ;  /* 0x0000000000017941 */ /* 0x000fea0003800000 */
.L_x_53:
[----:B0----5:R-:W-:Y:S01]  /*2ad0*/  IMAD.U32 R12, R24, 0x10000, RZ ;  /* 0x00010000180c7824 */ /* 0x021fe200078e00ff */
        /* <DEDUP_REMOVED lines=8> */
.L_x_56:
[----:B------:R-:W-:Y:S05]  /*2b60*/  BSYNC B1 ;  /* 0x0000000000017941 */ /* 0x000fea0003800000 */
.L_x_55:
        /* <DEDUP_REMOVED lines=10> */
.L_x_58:
[----:B------:R-:W-:Y:S05]  /*2c10*/  BSYNC B1 ;  /* 0x0000000000017941 */ /* 0x000fea0003800000 */
.L_x_57:
        /* <DEDUP_REMOVED lines=10> */
.L_x_60:
[----:B------:R-:W-:Y:S05]  /*2cc0*/  BSYNC B1 ;  /* 0x0000000000017941 */ /* 0x000fea0003800000 */
.L_x_59:
[----:B0--345:R-:W-:Y:S01]  /*2cd0*/  IMAD.U32 R6, R24, 0x10000, RZ ;  /* 0x0001000018067824 */ /* 0x039fe200078e00ff */
        /* <DEDUP_REMOVED lines=8> */
.L_x_62:
[----:B------:R-:W-:Y:S05]  /*2d60*/  BSYNC B1 ;  /* 0x0000000000017941 */ /* 0x000fea0003800000 */
.L_x_61:
[----:B0----5:R-:W-:Y:S01]  /*2d70*/  IMAD.U32 R4, R24, 0x10000, RZ ;  /* 0x0001000018047824 */ /* 0x021fe200078e00ff */
[----:B------:R-:W-:Y:S01]  /*2d80*/  ISETP.GT.AND P0, PT, R3, 0x8, P0 ;  /* 0x000000080300780c */ /* 0x000fe20000704270 */
[----:B------:R-:W-:Y:S02]  /*2d90*/  BSSY B1, `(.L_x_63) ;  /* 0x000000a000017945 */ /* 0x000fe40003800000 */
[----:B------:R-:W-:Y:S01]  /*2da0*/  FMUL R5, R4, R41 ;  /* 0x0000002904057220 */ /* 0x000fe20000400000 */
[----:B------:R-:W-:-:S03]  /*2db0*/  @P1 IMAD.MOV.U32 R4, RZ, RZ, R10 ;  /* 0x000000ffff041224 */ /* 0x000fc600078e000a */
[----:B------:R-:W-:-:S05]  /*2dc0*/  FFMA R5, R38, R40, R5 ;  /* 0x0000002826057223 */ /* 0x000fca0000000005 */
[----:B------:R-:W-:-:S04]  /*2dd0*/  F2FP.BF16.F32.PACK_AB R5, RZ, R5 ;  /* 0x00000005ff05723e */ /* 0x000fc800000010ff */
[----:B------:R-:W-:Y:S01]  /*2de0*/  PRMT R6, R5, 0x7610, R6 ;  /* 0x0000761005067816 */ /* 0x000fe20000000006 */
[----:B------:R-:W-:-:S05]  /*2df0*/  @P1 IMAD.MOV.U32 R5, RZ, RZ, R11 ;  /* 0x000000ffff051224 */ /* 0x000fca00078e000b */
[----:B------:R0:W-:Y:S01]  /*2e00*/  @P1 STG.E.U16 desc[UR36][R4.64+0x30], R6 ;  /* 0x0000300604001986 */ /* 0x0001e2000c101524 */
[----:B------:R-:W-:Y:S05]  /*2e10*/  @!P0 BRA `(.L_x_64) ;  /* 0x0000000000048947 */ /* 0x000fea0003800000 */
[----:B------:R4:W5:Y:S02]  /*2e20*/  LDG.E.LTC128B.U16 R24, desc[UR36][R8.64+0x32] ;  /* 0x0000322408187981 */ /* 0x000964000c1e1520 */
.L_x_64:
[----:B------:R-:W-:Y:S05]  /*2e30*/  BSYNC B1 ;  /* 0x0000000000017941 */ /* 0x000fea0003800000 */
.L_x_63:
[----:B------:R-:W-:Y:S05]  /*2e40*/  @!P0 BRA `(.L_x_65) ;  /* 0x0000000400508947 */ /* 0x000fea0003800000 */
[----:B-----5:R-:W-:-:S04]  /*2e50*/  IMAD.U32 R24, R24, 0x10000, RZ ;  /* 0x0001000018187824 */ /* 0x020fc800078e00ff */
[----:B------:R-:W-:-:S04]  /*2e60*/  FMUL R24, R24, R41 ;  /* 0x0000002918187220 */ /* 0x000fc80000400000 */
[----:B------:R-:W-:-:S05]  /*2e70*/  FFMA R24, R39, R40, R24 ;  /* 0x0000002827187223 */ /* 0x000fca0000000018 */
[----:B------:R-:W-:-:S05]  /*2e80*/  F2FP.BF16.F32.PACK_AB R24, RZ, R24 ;  /* 0x00000018ff18723e */ /* 0x000fca00000010ff */
[----:B------:R0:W-:Y:S01]  /*2e90*/  STG.E.U16 desc[UR36][R10.64+0x32], R24 ;  /* 0x000032180a007986 */ /* 0x0001e2000c101524 */
[----:B------:R-:W-:Y:S05]  /*2ea0*/  BRA `(.L_x_65) ;  /* 0x0000000400387947 */ /* 0x000fea0003800000 */
.L_x_36:
[----:B------:R-:W-:Y:S01]  /*2eb0*/  ISETP.GT.AND P2, PT, R42, 0x1, PT ;  /* 0x000000012a00780c */ /* 0x000fe20003f44270 */
[----:B------:R-:W-:Y:S01]  /*2ec0*/  ULDC.64 UR4, c[0x0][0x5c0] ;  /* 0x0001700000047ab9 */ /* 0x000fe20000000a00 */
[-C--:B------:R-:W-:Y:S01]  /*2ed0*/  FMUL R24, R24, R40.reuse ;  /* 0x0000002818187220 */ /* 0x080fe20000400000 */
[----:B------:R-:W-:Y:S01]  /*2ee0*/  LEA R4, P4, R14, UR4, 0x1 ;  /* 0x000000040e047c11 */ /* 0x000fe2000f8808ff */
[-C--:B------:R-:W-:Y:S01]  /*2ef0*/  FMUL R25, R25, R40.reuse ;  /* 0x0000002819197220 */ /* 0x080fe20000400000 */
[----:B------:R-:W-:Y:S01]  /*2f00*/  ISETP.GT.AND P0, PT, R3, RZ, P2 ;  /* 0x000000ff0300720c */ /* 0x000fe20001704270 */
[----:B------:R-:W-:Y:S01]  /*2f10*/  FMUL R26, R26, R40 ;  /* 0x000000281a1a7220 */ /* 0x000fe20000400000 */
[----:B------:R-:W-:Y:S01]  /*2f20*/  F2FP.BF16.F32.PACK_AB R24, RZ, R24 ;  /* 0x00000018ff18723e */ /* 0x000fe200000010ff */
[-C--:B------:R-:W-:Y:S01]  /*2f30*/  FMUL R27, R27, R40.reuse ;  /* 0x000000281b1b7220 */ /* 0x080fe20000400000 */
[----:B------:R-:W-:Y:S01]  /*2f40*/  LEA.HI.X R5, R14, UR5, R59, 0x1, P4 ;  /* 0x000000050e057c11 */ /* 0x000fe2000a0f0c3b */
[-C--:B------:R-:W-:Y:S01]  /*2f50*/  FMUL R28, R28, R40.reuse ;  /* 0x000000281c1c7220 */ /* 0x080fe20000400000 */
[----:B------:R-:W-:Y:S01]  /*2f60*/  ISETP.GT.AND P4, PT, R42, 0x8, PT ;  /* 0x000000082a00780c */ /* 0x000fe20003f84270 */
[-C--:B------:R-:W-:Y:S01]  /*2f70*/  FMUL R29, R29, R40.reuse ;  /* 0x000000281d1d7220 */ /* 0x080fe20000400000 */
[C---:B------:R-:W-:Y:S01]  /*2f80*/  ISETP.GT.AND P1, PT, R3.reuse, 0x8, P1 ;  /* 0x000000080300780c */ /* 0x040fe20000f24270 */
[----:B------:R-:W-:Y:S01]  /*2f90*/  @P3 STG.E.U16 desc[UR36][R4.64], R24 ;  /* 0x0000001804003986 */ /* 0x000fe2000c101524 */
[----:B------:R-:W-:Y:S01]  /*2fa0*/  ISETP.GT.AND P2, PT, R3, 0x8, P2 ;  /* 0x000000080300780c */ /* 0x000fe20001744270 */
[-C--:B------:R-:W-:Y:S01]  /*2fb0*/  FMUL R30, R30, R40.reuse ;  /* 0x000000281e1e7220 */ /* 0x080fe20000400000 */
[----:B------:R-:W-:Y:S01]  /*2fc0*/  F2FP.BF16.F32.PACK_AB R25, RZ, R25 ;  /* 0x00000019ff19723e */ /* 0x000fe200000010ff */
[-C--:B------:R-:W-:Y:S01]  /*2fd0*/  FMUL R31, R31, R40.reuse ;  /* 0x000000281f1f7220 */ /* 0x080fe20000400000 */
[----:B------:R-:W-:Y:S01]  /*2fe0*/  ISETP.GT.AND P5, PT, R3, RZ, P4 ;  /* 0x000000ff0300720c */ /* 0x000fe200027a4270 */
[----:B------:R-:W-:Y:S01]  /*2ff0*/  FMUL R32, R32, R40 ;  /* 0x0000002820207220 */ /* 0x000fe20000400000 */
[C---:B------:R-:W-:Y:S01]  /*3000*/  SHF.L.U64.HI R51, R50.reuse, 0x4, R51 ;  /* 0x0000000432337819 */ /* 0x040fe20000010233 */
[----:B------:R-:W-:Y:S01]  /*3010*/  @P0 STG.E.U16 desc[UR36][R4.64+0x2], R25 ;  /* 0x0000021904000986 */ /* 0x000fe2000c101524 */
[----:B------:R-:W-:Y:S01]  /*3020*/  LEA R6, P3, R50, R4, 0x4 ;  /* 0x0000000432067211 */ /* 0x000fe200078620ff */
[----:B------:R-:W-:Y:S01]  /*3030*/  FMUL R33, R33, R40 ;  /* 0x0000002821217220 */ /* 0x000fe20000400000 */
[----:B------:R-:W-:Y:S01]  /*3040*/  F2FP.BF16.F32.PACK_AB R26, RZ, R26 ;  /* 0x0000001aff1a723e */ /* 0x000fe200000010ff */
[-C--:B------:R-:W-:Y:S01]  /*3050*/  FMUL R34, R34, R40.reuse ;  /* 0x0000002822227220 */ /* 0x080fe20000400000 */
[----:B------:R-:W-:Y:S01]  /*3060*/  ISETP.GT.AND P0, PT, R42, 0x9, PT ;  /* 0x000000092a00780c */ /* 0x000fe20003f04270 */
[----:B------:R-:W-:Y:S01]  /*3070*/  IMAD.X R7, R51, 0x1, R5, P3 ;  /* 0x0000000133077824 */ /* 0x000fe200018e0605 */
[----:B------:R-:W-:Y:S01]  /*3080*/  F2FP.BF16.F32.PACK_AB R27, RZ, R27 ;  /* 0x0000001bff1b723e */ /* 0x000fe200000010ff */
[----:B------:R-:W-:Y:S01]  /*3090*/  FMUL R35, R35, R40 ;  /* 0x0000002823237220 */ /* 0x000fe20000400000 */
[----:B------:R-:W-:Y:S01]  /*30a0*/  F2FP.BF16.F32.PACK_AB R28, RZ, R28 ;  /* 0x0000001cff1c723e */ /* 0x000fe200000010ff */
[-C--:B------:R-:W-:Y:S01]  /*30b0*/  FMUL R36, R36, R40.reuse ;  /* 0x0000002824247220 */ /* 0x080fe20000400000 */
[C---:B------:R-:W-:Y:S01]  /*30c0*/  ISETP.GT.AND P3, PT, R3.reuse, RZ, P0 ;  /* 0x000000ff0300720c */ /* 0x040fe20000764270 */
[----:B------:R-:W-:Y:S01]  /*30d0*/  @P1 STG.E.U16 desc[UR36][R6.64], R26 ;  /* 0x0000001a06001986 */ /* 0x000fe2000c101524 */
[----:B------:R-:W-:Y:S01]  /*30e0*/  ISETP.GT.AND P4, PT, R3, 0x8, P4 ;  /* 0x000000080300780c */ /* 0x000fe20002784270 */
[----:B------:R-:W-:Y:S01]  /*30f0*/  FMUL R37, R37, R40 ;  /* 0x0000002825257220 */ /* 0x000fe20000400000 */
[----:B------:R-:W-:Y:S01]  /*3100*/  F2FP.BF16.F32.PACK_AB R29, RZ, R29 ;  /* 0x0000001dff1d723e */ /* 0x000fe200000010ff */
[----:B------:R-:W-:Y:S01]  /*3110*/  @P2 STG.E.U16 desc[UR36][R6.64+0x2], R27 ;  /* 0x0000021b06002986 */ /* 0x000fe2000c101524 */
[----:B------:R-:W-:Y:S01]  /*3120*/  F2FP.BF16.F32.PACK_AB R30, RZ, R30 ;  /* 0x0000001eff1e723e */ /* 0x000fe200000010ff */
[-C--:B------:R-:W-:Y:S01]  /*3130*/  FMUL R38, R38, R40.reuse ;  /* 0x0000002826267220 */ /* 0x080fe20000400000 */
[----:B------:R-:W-:Y:S01]  /*3140*/  F2FP.BF16.F32.PACK_AB R31, RZ, R31 ;  /* 0x0000001fff1f723e */ /* 0x000fe200000010ff */
[----:B------:R-:W-:Y:S01]  /*3150*/  @P5 STG.E.U16 desc[UR36][R4.64+0x10], R28 ;  /* 0x0000101c04005986 */ /* 0x000fe2000c101524 */
[----:B------:R-:W-:Y:S01]  /*3160*/  ISETP.GT.AND P5, PT, R3, 0x8, P0 ;  /* 0x000000080300780c */ /* 0x000fe200007a4270 */
[----:B------:R-:W-:Y:S01]  /*3170*/  FMUL R39, R39, R40 ;  /* 0x0000002827277220 */ /* 0x000fe20000400000 */
[C---:B------:R-:W-:Y:S01]  /*3180*/  ISETP.GT.AND P2, PT, R42.reuse, 0x11, PT ;  /* 0x000000112a00780c */ /* 0x040fe20003f44270 */
[----:B------:R-:W-:Y:S01]  /*3190*/  @P3 STG.E.U16 desc[UR36][R4.64+0x12], R29 ;  /* 0x0000121d04003986 */ /* 0x000fe2000c101524 */
[----:B------:R-:W-:-:S02]  /*31a0*/  ISETP.GT.AND P3, PT, R42, 0x10, PT ;  /* 0x000000102a00780c */ /* 0x000fc40003f64270 */
[----:B------:R-:W-:Y:S01]  /*31b0*/  F2FP.BF16.F32.PACK_AB R32, RZ, R32 ;  /* 0x00000020ff20723e */ /* 0x000fe200000010ff */
[----:B------:R-:W-:Y:S01]  /*31c0*/  @P4 STG.E.U16 desc[UR36][R6.64+0x10], R30 ;  /* 0x0000101e06004986 */ /* 0x000fe2000c101524 */
[C---:B------:R-:W-:Y:S02]  /*31d0*/  ISETP.GT.AND P4, PT, R3.reuse, RZ, P2 ;  /* 0x000000ff0300720c */ /* 0x040fe40001784270 */
[----:B------:R-:W-:Y:S02]  /*31e0*/  F2FP.BF16.F32.PACK_AB R33, RZ, R33 ;  /* 0x00000021ff21723e */ /* 0x000fe400000010ff */
[C---:B------:R-:W-:Y:S01]  /*31f0*/  ISETP.GT.AND P1, PT, R42.reuse, 0x18, PT ;  /* 0x000000182a00780c */ /* 0x040fe20003f24270 */
[----:B------:R-:W-:Y:S01]  /*3200*/  @P5 STG.E.U16 desc[UR36][R6.64+0x12], R31 ;  /* 0x0000121f06005986 */ /* 0x000fe2000c101524 */
[----:B------:R-:W-:Y:S02]  /*3210*/  ISETP.GT.AND P5, PT, R3, RZ, P3 ;  /* 0x000000ff0300720c */ /* 0x000fe40001fa4270 */
[----:B------:R-:W-:-:S02]  /*3220*/  ISETP.GT.AND P0, PT, R42, 0x19, PT ;  /* 0x000000192a00780c */ /* 0x000fc40003f04270 */
[C---:B------:R-:W-:Y:S02]  /*3230*/  ISETP.GT.AND P3, PT, R3.reuse, 0x8, P3 ;  /* 0x000000080300780c */ /* 0x040fe40001f64270 */
[C---:B------:R-:W-:Y:S02]  /*3240*/  ISETP.GT.AND P2, PT, R3.reuse, 0x8, P2 ;  /* 0x000000080300780c */ /* 0x040fe40001744270 */
[----:B------:R-:W-:Y:S02]  /*3250*/  F2FP.BF16.F32.PACK_AB R34, RZ, R34 ;  /* 0x00000022ff22723e */ /* 0x000fe400000010ff */
[----:B------:R-:W-:Y:S02]  /*3260*/  F2FP.BF16.F32.PACK_AB R35, RZ, R35 ;  /* 0x00000023ff23723e */ /* 0x000fe400000010ff */
[----:B------:R-:W-:Y:S01]  /*3270*/  F2FP.BF16.F32.PACK_AB R36, RZ, R36 ;  /* 0x00000024ff24723e */ /* 0x000fe200000010ff */
[----:B------:R-:W-:Y:S01]  /*3280*/  @P5 STG.E.U16 desc[UR36][R4.64+0x20], R32 ;  /* 0x0000202004005986 */ /* 0x000fe2000c101524 */
[----:B------:R-:W-:-:S02]  /*3290*/  ISETP.GT.AND P5, PT, R3, RZ, P0 ;  /* 0x000000ff0300720c */ /* 0x000fc400007a4270 */
[C---:B------:R-:W-:Y:S01]  /*32a0*/  ISETP.GT.AND P0, PT, R3.reuse, 0x8, P0 ;  /* 0x000000080300780c */ /* 0x040fe20000704270 */
[----:B------:R-:W-:Y:S01]  /*32b0*/  @P4 STG.E.U16 desc[UR36][R4.64+0x22], R33 ;  /* 0x0000222104004986 */ /* 0x000fe2000c101524 */
[C---:B------:R-:W-:Y:S02]  /*32c0*/  ISETP.GT.AND P4, PT, R3.reuse, RZ, P1 ;  /* 0x000000ff0300720c */ /* 0x040fe40000f84270 */
[----:B------:R-:W-:Y:S01]  /*32d0*/  ISETP.GT.AND P1, PT, R3, 0x8, P1 ;  /* 0x000000080300780c */ /* 0x000fe20000f24270 */
[----:B------:R-:W-:Y:S01]  /*32e0*/  @P3 STG.E.U16 desc[UR36][R6.64+0x20], R34 ;  /* 0x0000202206003986 */ /* 0x000fe2000c101524 */
[----:B------:R-:W-:Y:S02]  /*32f0*/  F2FP.BF16.F32.PACK_AB R37, RZ, R37 ;  /* 0x00000025ff25723e */ /* 0x000fe400000010ff */
[----:B------:R-:W-:Y:S01]  /*3300*/  F2FP.BF16.F32.PACK_AB R38, RZ, R38 ;  /* 0x00000026ff26723e */ /* 0x000fe200000010ff */
[----:B------:R-:W-:Y:S01]  /*3310*/  @P2 STG.E.U16 desc[UR36][R6.64+0x22], R35 ;  /* 0x0000222306002986 */ /* 0x000fe2000c101524 */
[----:B------:R-:W-:-:S05]  /*3320*/  F2FP.BF16.F32.PACK_AB R39, RZ, R39 ;  /* 0x00000027ff27723e */ /* 0x000fca00000010ff */
[----:B------:R-:W-:Y:S04]  /*3330*/  @P4 STG.E.U16 desc[UR36][R4.64+0x30], R36 ;  /* 0x0000302404004986 */ /* 0x000fe8000c101524 */
[----:B------:R0:W-:Y:S02]  /*3340*/  @P5 STG.E.U16 desc[UR36][R4.64+0x32], R37 ;  /* 0x0000322504005986 */ /* 0x0001e4000c101524 */
[----:B0-----:R-:W-:Y:S02]  /*3350*/  @P1 IMAD.MOV.U32 R4, RZ, RZ, R6 ;  /* 0x000000ffff041224 */ /* 0x001fe400078e0006 */
[----:B------:R-:W-:-:S05]  /*3360*/  @P1 IMAD.MOV.U32 R5, RZ, RZ, R7 ;  /* 0x000000ffff051224 */ /* 0x000fca00078e0007 */
[----:B------:R0:W-:Y:S04]  /*3370*/  @P1 STG.E.U16 desc[UR36][R4.64+0x30], R38 ;  /* 0x0000302604001986 */ /* 0x0001e8000c101524 */
[----:B------:R0:W-:Y:S02]  /*3380*/  @P0 STG.E.U16 desc[UR36][R6.64+0x32], R39 ;  /* 0x0000322706000986 */ /* 0x0001e4000c101524 */
.L_x_65:
[----:B------:R-:W-:Y:S05]  /*3390*/  BSYNC B0 ;  /* 0x0000000000007941 */ /* 0x000fea0003800000 */
.L_x_35:
[----:B------:R-:W-:Y:S01]  /*33a0*/  ULDC UR4, c[0x0][0xc] ;  /* 0x0000030000047ab9 */ /* 0x000fe20000000800 */
[----:B------:R-:W-:Y:S01]  /*33b0*/  ULDC UR5, c[0x0][0x10] ;  /* 0x0000040000057ab9 */ /* 0x000fe20000000800 */
[----:B0-----:R-:W0:Y:S01]  /*33c0*/  LDC R5, c[0x0][0x14] ;  /* 0x00000500ff057b82 */ /* 0x001e220000000800 */
[----:B------:R-:W-:Y:S01]  /*33d0*/  UIMAD.WIDE.U32 UR4, UR4, UR5, URZ ;  /* 0x00000005040472a5 */ /* 0x000fe2000f8e003f */
[----:B------:R-:W-:Y:S02]  /*33e0*/  IMAD.MOV.U32 R3, RZ, RZ, R17 ;  /* 0x000000ffff037224 */ /* 0x000fe400078e0011 */
[----:B------:R-:W-:Y:S02]  /*33f0*/  IMAD.MOV.U32 R44, RZ, RZ, -0x1 ;  /* 0xffffffffff2c7424 */ /* 0x000fe400078e00ff */
[----:B------:R-:W-:Y:S02]  /*3400*/  IMAD.MOV.U32 R43, RZ, RZ, -0x1 ;  /* 0xffffffffff2b7424 */ /* 0x000fe400078e00ff */
[----:B0-----:R-:W-:-:S04]  /*3410*/  IMAD.WIDE.U32 R2, R5, UR4, R2 ;  /* 0x0000000405027c25 */ /* 0x001fc8000f8e0002 */
[----:B------:R-:W-:Y:S01]  /*3420*/  IMAD R5, R5, UR5, RZ ;  /* 0x0000000505057c24 */ /* 0x000fe2000f8e02ff */
[----:B------:R-:W-:Y:S02]  /*3430*/  ULDC.64 UR4, c[0x0][0x650] ;  /* 0x0001940000047ab9 */ /* 0x000fe40000000a00 */
[----:B------:R-:W-:Y:S01]  /*3440*/  ISETP.GE.U32.AND P0, PT, R2, UR4, PT ;  /* 0x0000000402007c0c */ /* 0x000fe2000bf06070 */
[----:B------:R-:W-:Y:S01]  /*3450*/  IMAD.IADD R17, R3, 0x1, R5 ;  /* 0x0000000103117824 */ /* 0x000fe200078e0205 */
[----:B------:R-:W-:-:S04]  /*3460*/  PRMT R3, RZ, 0x7610, R3 ;  /* 0x00007610ff037816 */ /* 0x000fc80000000003 */
[----:B------:R-:W-:-:S13]  /*3470*/  ISETP.GE.U32.AND.EX P0, PT, R17, UR5, PT, P0 ;  /* 0x0000000511007c0c */ /* 0x000fda000bf06100 */
[----:B------:R-:W-:Y:S05]  /*3480*/  @P0 BRA `(.L_x_66) ;  /* 0x0000000400680947 */ /* 0x000fea0003800000 */
[----:B------:R-:W0:Y:S01]  /*3490*/  S2R R12, SR_CTAID.X ;  /* 0x00000000000c7919 */ /* 0x000e220000002500 */
[----:B------:R-:W0:Y:S01]  /*34a0*/  LDC.64 R10, c[0x0][0x628] ;  /* 0x00018a00ff0a7b82 */ /* 0x000e220000000a00 */
[----:B------:R-:W-:Y:S01]  /*34b0*/  ULDC UR4, c[0x0][0x150] ;  /* 0x0000540000047ab9 */ /* 0x000fe20000000800 */
[----:B-1234-:R-:W-:Y:S01]  /*34c0*/  IMAD.MOV.U32 R8, RZ, RZ, R2 ;  /* 0x000000ffff087224 */ /* 0x01efe200078e0002 */
[----:B-----5:R-:W1:Y:S01]  /*34d0*/  S2R R24, SR_CTAID.Y ;  /* 0x0000000000187919 */ /* 0x020e620000002600 */
[----:B------:R-:W-:-:S04]  /*34e0*/  IMAD.MOV.U32 R9, RZ, RZ, R17 ;  /* 0x000000ffff097224 */ /* 0x000fc800078e0011 */
[----:B------:R-:W2:Y:S08]  /*34f0*/  LDC R21, c[0x0][0x144] ;  /* 0x00005100ff157b82 */ /* 0x000eb00000000800 */
[----:B------:R-:W3:Y:S08]  /*3500*/  LDC R0, c[0x0][0x630] ;  /* 0x00018c00ff007b82 */ /* 0x000ef00000000800 */
[----:B------:R-:W4:Y:S01]  /*3510*/  LDC.64 R14, c[0x0][0x620] ;  /* 0x00018800ff0e7b82 */ /* 0x000f220000000a00 */
[----:B0-----:R-:W-:-:S04]  /*3520*/  ISETP.NE.U32.AND P0, PT, R10, RZ, PT ;  /* 0x000000ff0a00720c */ /* 0x001fc80003f05070 */
[----:B------:R-:W-:Y:S02]  /*3530*/  ISETP.NE.AND.EX P0, PT, R11, RZ, PT, P0 ;  /* 0x000000ff0b00720c */ /* 0x000fe40003f05300 */
[----:B------:R-:W-:-:S05]  /*3540*/  I2FP.F32.U32 R3, R12 ;  /* 0x0000000c00037245 */ /* 0x000fca0000201000 */
[----:B------:R-:W-:-:S04]  /*3550*/  FMUL R3, R3, UR4 ;  /* 0x0000000403037c20 */ /* 0x000fc80008400000 */
[----:B------:R0:W0:Y:S02]  /*3560*/  F2I.U32.TRUNC.NTZ R20, R3 ;  /* 0x0000000300147305 */ /* 0x000024000020f000 */
[----:B-123--:R-:W-:Y:S05]  /*3570*/  @!P0 BRA `(.L_x_67) ;  /* 0x0000000000288947 */ /* 0x00efea0003800000 */
[----:B0-----:R-:W0:Y:S02]  /*3580*/  LDC R3, c[0x0][0x634] ;  /* 0x00018d00ff037b82 */ /* 0x001e240000000800 */
        /* <DEDUP_REMOVED lines=9> */
.L_x_67:
[-CC-:B------:R-:W-:Y:S01]  /*3620*/  SHF.R.U64 R43, R8, R0.reuse, R9.reuse ;  /* 0x00000000082b7219 */ /* 0x180fe20000001209 */
[----:B------:R-:W1:Y:S01]  /*3630*/  LDC.64 R28, c[0x0][0x640] ;  /* 0x00019000ff1c7b82 */ /* 0x000e620000000a00 */
[----:B------:R-:W-:Y:S01]  /*3640*/  SHF.R.U32.HI R0, RZ, R0, R9 ;  /* 0x00000000ff007219 */ /* 0x000fe20000011609 */
[----:B0-----:R-:W-:Y:S01]  /*3650*/  IMAD.MOV R20, RZ, RZ, -R20 ;  /* 0x000000ffff147224 */ /* 0x001fe200078e0a14 */
[----:B------:R-:W-:Y:S01]  /*3660*/  IADD3 R7, P0, RZ, -R43, RZ ;  /* 0x8000002bff077210 */ /* 0x000fe20007f1e0ff */
[----:B------:R-:W-:Y:S02]  /*3670*/  ULDC UR4, c[0x0][0x154] ;  /* 0x0000550000047ab9 */ /* 0x000fe40000000800 */
[----:B------:R-:W-:Y:S02]  /*3680*/  IMAD R21, R21, R20, R12 ;  /* 0x0000001415157224 */ /* 0x000fe400078e020c */
[----:B------:R-:W0:Y:S01]  /*3690*/  LDC R6, c[0x0][0x618] ;  /* 0x00018600ff067b82 */ /* 0x000e220000000800 */
[----:B------:R-:W-:-:S04]  /*36a0*/  IMAD.X R3, RZ, RZ, ~R0, P0 ;  /* 0x000000ffff037224 */ /* 0x000fc800000e0e00 */
[-C--:B----4-:R-:W-:Y:S02]  /*36b0*/  IMAD R0, R3, R14.reuse, RZ ;  /* 0x0000000e03007224 */ /* 0x090fe400078e02ff */
[----:B------:R-:W-:Y:S01]  /*36c0*/  IMAD.MOV.U32 R3, RZ, RZ, R17 ;  /* 0x000000ffff037224 */ /* 0x000fe200078e0011 */
[----:B------:R-:W2:Y:S01]  /*36d0*/  LDC R8, c[0x0][0x608] ;  /* 0x00018200ff087b82 */ /* 0x000ea20000000800 */
[----:B------:R-:W-:-:S04]  /*36e0*/  IMAD.WIDE.U32 R4, R7, R14, R2 ;  /* 0x0000000e07047225 */ /* 0x000fc800078e0002 */
[----:B------:R-:W-:-:S03]  /*36f0*/  IMAD R3, R7, R15, R0 ;  /* 0x0000000f07037224 */ /* 0x000fc600078e0200 */
[----:B------:R-:W3:Y:S01]  /*3700*/  LDC R26, c[0x0][0x658] ;  /* 0x00019600ff1a7b82 */ /* 0x000ee20000000800 */
[----:B------:R-:W-:Y:S01]  /*3710*/  I2FP.F32.U32 R0, R24 ;  /* 0x0000001800007245 */ /* 0x000fe20000201000 */
[----:B------:R-:W-:Y:S01]  /*3720*/  IMAD.MOV.U32 R7, RZ, RZ, 0x1 ;  /* 0x00000001ff077424 */ /* 0x000fe200078e00ff */
[----:B-1----:R-:W-:Y:S01]  /*3730*/  ISETP.NE.U32.AND P0, PT, R28, RZ, PT ;  /* 0x000000ff1c00720c */ /* 0x002fe20003f05070 */
[----:B------:R-:W-:Y:S02]  /*3740*/  IMAD.IADD R3, R5, 0x1, R3 ;  /* 0x0000000105037824 */ /* 0x000fe400078e0203 */
[----:B------:R-:W-:Y:S01]  /*3750*/  FMUL R0, R0, UR4 ;  /* 0x0000000400007c20 */ /* 0x000fe20008400000 */
[----:B------:R-:W-:Y:S01]  /*3760*/  ISETP.NE.AND.EX P0, PT, R29, RZ, PT, P0 ;  /* 0x000000ff1d00720c */ /* 0x000fe20003f05300 */
[----:B------:R-:W1:Y:S01]  /*3770*/  LDC R15, c[0x0][0x148] ;  /* 0x00005200ff0f7b82 */ /* 0x000e620000000800 */
[-CC-:B0-----:R-:W-:Y:S01]  /*3780*/  SHF.R.U64 R12, R4, R6.reuse, R3.reuse ;  /* 0x00000006040c7219 */ /* 0x181fe20000001203 */
[----:B------:R0:W4:Y:S01]  /*3790*/  F2I.U32.TRUNC.NTZ R13, R0 ;  /* 0x00000000000d7305 */ /* 0x000122000020f000 */
[----:B------:R-:W-:Y:S01]  /*37a0*/  SHF.R.U32.HI R3, RZ, R6, R3 ;  /* 0x00000006ff037219 */ /* 0x000fe20000011603 */
[----:B------:R-:W-:-:S04]  /*37b0*/  IMAD.MOV.U32 R5, RZ, RZ, -0x1 ;  /* 0xffffffffff057424 */ /* 0x000fc800078e00ff */
[----:B------:R-:W0:Y:S01]  /*37c0*/  LDC R20, c[0x0][0x600] ;  /* 0x00018000ff147b82 */ /* 0x000e220000000800 */
[-CC-:B--2---:R-:W-:Y:S02]  /*37d0*/  SHF.R.U64 R10, R12, R8.reuse, R3.reuse ;  /* 0x000000080c0a7219 */ /* 0x184fe40000001203 */
[----:B------:R-:W-:-:S05]  /*37e0*/  SHF.R.U32.HI R3, RZ, R8, R3 ;  /* 0x00000008ff037219 */ /* 0x000fca0000011603 */
[----:B------:R-:W2:Y:S01]  /*37f0*/  LDC R27, c[0x0][0x648] ;  /* 0x00019200ff1b7b82 */ /* 0x000ea20000000800 */
[-C--:B---3--:R-:W-:Y:S02]  /*3800*/  SHF.L.U32 R4, R5, R26.reuse, RZ ;  /* 0x0000001a05047219 */ /* 0x088fe400000006ff */
[-CC-:B------:R-:W-:Y:S02]  /*3810*/  SHF.R.U64 R14, R10, R26.reuse, R3.reuse ;  /* 0x0000001a0a0e7219 */ /* 0x180fe40000001203 */
[----:B------:R-:W-:Y:S02]  /*3820*/  SHF.R.U32.HI R5, RZ, R26, R3 ;  /* 0x0000001aff057219 */ /* 0x000fe40000011603 */
[----:B------:R-:W-:Y:S01]  /*3830*/  LOP3.LUT R25, RZ, R4, RZ, 0x33, !PT ;  /* 0x00000004ff197212 */ /* 0x000fe200078e33ff */
[----:B------:R-:W3:Y:S01]  /*3840*/  LDC R30, c[0x0][0x638] ;  /* 0x00018e00ff1e7b82 */ /* 0x000ee20000000800 */
[----:B------:R-:W-:Y:S01]  /*3850*/  SHF.L.U32 R26, R7, R26, RZ ;  /* 0x0000001a071a7219 */ /* 0x000fe200000006ff */
[----:B------:R-:W-:-:S06]  /*3860*/  IMAD.MOV.U32 R4, RZ, RZ, R14 ;  /* 0x000000ffff047224 */ /* 0x000fcc00078e000e */
[----:B------:R-:W0:Y:S01]  /*3870*/  LDC R31, c[0x0][0x610] ;  /* 0x00018400ff1f7b82 */ /* 0x000e220000000800 */
[----:B----4-:R-:W-:Y:S05]  /*3880*/  @!P0 BRA `(.L_x_68) ;  /* 0x0000000000288947 */ /* 0x010fea0003800000 */
        /* <DEDUP_REMOVED lines=10> */
.L_x_68:
[----:B------:R-:W-:Y:S01]  /*3930*/  ISETP.NE.AND P0, PT, R16, 0x1, PT ;  /* 0x000000011000780c */ /* 0x000fe20003f05270 */
[----:B0-----:R-:W-:Y:S01]  /*3940*/  VIADD R7, R20, 0xffffffff ;  /* 0xffffffff14077836 */ /* 0x001fe20000000000 */
[----:B--2---:R-:W-:Y:S01]  /*3950*/  SHF.R.U64 R0, R4, R27, R5 ;  /* 0x0000001b04007219 */ /* 0x004fe20000001205 */
[----:B------:R-:W-:Y:S01]  /*3960*/  IMAD.MOV R13, RZ, RZ, -R13 ;  /* 0x000000ffff0d7224 */ /* 0x000fe200078e0a0d */
[----:B------:R-:W-:Y:S01]  /*3970*/  LOP3.LUT R5, R10, R25, RZ, 0xc0, !PT ;  /* 0x000000190a057212 */ /* 0x000fe200078ec0ff */
[----:B------:R-:W-:Y:S01]  /*3980*/  IMAD.MOV.U32 R4, RZ, RZ, 0x1 ;  /* 0x00000001ff047424 */ /* 0x000fe200078e00ff */
[----:B------:R-:W-:Y:S01]  /*3990*/  LOP3.LUT R12, R12, R7, RZ, 0xc0, !PT ;  /* 0x000000070c0c7212 */ /* 0x000fe200078ec0ff */
[----:B------:R-:W-:Y:S02]  /*39a0*/  IMAD.MOV R3, RZ, RZ, -R0 ;  /* 0x000000ffff037224 */ /* 0x000fe400078e0a00 */
[----:B------:R-:W-:Y:S02]  /*39b0*/  IMAD R0, R26, R0, R5 ;  /* 0x000000001a007224 */ /* 0x000fe400078e0205 */
[----:B---3--:R-:W-:-:S02]  /*39c0*/  IMAD R3, R3, R30, R14 ;  /* 0x0000001e03037224 */ /* 0x008fc400078e020e */
[----:B-1----:R-:W-:Y:S02]  /*39d0*/  @P0 IMAD R21, R15, R13, R24 ;  /* 0x0000000d0f150224 */ /* 0x002fe400078e0218 */
[----:B------:R-:W-:Y:S01]  /*39e0*/  IMAD R5, R3, R20, R12 ;  /* 0x0000001403057224 */ /* 0x000fe200078e020c */
[----:B------:R-:W-:Y:S01]  /*39f0*/  PRMT R3, R4, 0x7610, R3 ;  /* 0x0000761004037816 */ /* 0x000fe20000000003 */
[----:B------:R-:W-:-:S05]  /*3a00*/  IMAD R0, R0, R31, R21 ;  /* 0x0000001f00007224 */ /* 0x000fca00078e0215 */
[----:B------:R-:W-:Y:S02]  /*3a10*/  SEL R44, R5, R0, !P0 ;  /* 0x00000000052c7207 */ /* 0x000fe40004000000 */
[----:B------:R-:W-:-:S07]  /*3a20*/  SEL R0, R0, R5, !P0 ;  /* 0x0000000500007207 */ /* 0x000fce0004000000 */
.L_x_66:
[----:B------:R-:W-:Y:S01]  /*3a30*/  LOP3.LUT P0, RZ, R3, 0xff, RZ, 0xc0, !PT ;  /* 0x000000ff03ff7812 */ /* 0x000fe2000780c0ff */
[----:B------:R-:W-:-:S12]  /*3a40*/  IMAD.MOV.U32 R42, RZ, RZ, R0 ;  /* 0x000000ffff2a7224 */ /* 0x000fd800078e0000 */
[----:B------:R-:W-:Y:S05]  /*3a50*/  @P0 BRA `(.L_x_69) ;  /* 0xffffffd8008c0947 */ /* 0x000fea000383ffff */
[----:B------:R-:W-:Y:S05]  /*3a60*/  EXIT ;  /* 0x000000000000794d */ /* 0x000fea0003800000 */
.L_x_8:
[----:B0-----:R-:W-:Y:S01]  /*3a70*/  ULDC.64 UR4, c[0x0][0x650] ;  /* 0x0001940000047ab9 */ /* 0x001fe20000000a00 */
        /* <DEDUP_REMOVED lines=25> */
.L_x_71:
[----:B------:R-:W0:Y:S01]  /*3c10*/  LDC.64 R28, c[0x0][0x640] ;  /* 0x00019000ff1c7b82 */ /* 0x000e220000000a00 */
[-CC-:B------:R-:W-:Y:S01]  /*3c20*/  SHF.R.U64 R21, R12, R6.reuse, R13.reuse ;  /* 0x000000060c157219 */ /* 0x180fe2000000120d */
[----:B------:R-:W-:Y:S01]  /*3c30*/  IMAD.MOV.U32 R8, RZ, RZ, R2 ;  /* 0x000000ffff087224 */ /* 0x000fe200078e0002 */
[----:B------:R-:W-:Y:S01]  /*3c40*/  SHF.R.U32.HI R6, RZ, R6, R13 ;  /* 0x00000006ff067219 */ /* 0x000fe2000001160d */
[----:B------:R-:W-:Y:S01]  /*3c50*/  IMAD.MOV.U32 R30, RZ, RZ, 0x1 ;  /* 0x00000001ff1e7424 */ /* 0x000fe200078e00ff */
[----:B------:R-:W-:-:S03]  /*3c60*/  IADD3 R11, P0, RZ, -R21, RZ ;  /* 0x80000015ff0b7210 */ /* 0x000fc60007f1e0ff */
        /* <DEDUP_REMOVED lines=10> */
[----:B------:R-:W-:Y:S02]  /*3d10*/  ISETP.NE.AND.EX P0, PT, R29, RZ, PT, P0 ;  /* 0x000000ff1d00720c */ /* 0x000fe40003f05300 */
[----:B------:R-:W0:Y:S02]  /*3d20*/  LDC R22, c[0x0][0x600] ;  /* 0x00018000ff167b82 */ /* 0x000e240000000800 */
[-CC-:B-1----:R-:W-:Y:S01]  /*3d30*/  SHF.R.U64 R14, R8, R10.reuse, R9.reuse ;  /* 0x0000000a080e7219 */ /* 0x182fe20000001209 */
[----:B------:R-:W-:Y:S01]  /*3d40*/  IMAD.MOV.U32 R8, RZ, RZ, -0x1 ;  /* 0xffffffffff087424 */ /* 0x000fe200078e00ff */
[----:B------:R-:W-:-:S04]  /*3d50*/  SHF.R.U32.HI R9, RZ, R10, R9 ;  /* 0x0000000aff097219 */ /* 0x000fc80000011609 */
[----:B------:R-:W1:Y:S01]  /*3d60*/  LDC R24, c[0x0][0x648] ;  /* 0x00019200ff187b82 */ /* 0x000e620000000800 */
[-CC-:B--2---:R-:W-:Y:S02]  /*3d70*/  SHF.R.U64 R23, R14, R12.reuse, R9.reuse ;  /* 0x0000000c0e177219 */ /* 0x184fe40000001209 */
[----:B------:R-:W-:-:S05]  /*3d80*/  SHF.R.U32.HI R6, RZ, R12, R9 ;  /* 0x0000000cff067219 */ /* 0x000fca0000011609 */
[----:B------:R-:W2:Y:S01]  /*3d90*/  LDC R26, c[0x0][0x638] ;  /* 0x00018e00ff1a7b82 */ /* 0x000ea20000000800 */
[-C--:B---3--:R-:W-:Y:S02]  /*3da0*/  SHF.L.U32 R8, R8, R27.reuse, RZ ;  /* 0x0000001b08087219 */ /* 0x088fe400000006ff */
[-CC-:B------:R-:W-:Y:S02]  /*3db0*/  SHF.R.U64 R25, R23, R27.reuse, R6.reuse ;  /* 0x0000001b17197219 */ /* 0x180fe40000001206 */
[----:B------:R-:W-:Y:S02]  /*3dc0*/  LOP3.LUT R32, RZ, R8, RZ, 0x33, !PT ;  /* 0x00000008ff207212 */ /* 0x000fe400078e33ff */
[----:B------:R-:W-:Y:S01]  /*3dd0*/  SHF.R.U32.HI R9, RZ, R27, R6 ;  /* 0x0000001bff097219 */ /* 0x000fe20000011606 */
[----:B------:R-:W3:Y:S01]  /*3de0*/  LDC R31, c[0x0][0x610] ;  /* 0x00018400ff1f7b82 */ /* 0x000ee20000000800 */
[----:B------:R-:W-:Y:S01]  /*3df0*/  IMAD.MOV.U32 R8, RZ, RZ, R25 ;  /* 0x000000ffff087224 */ /* 0x000fe200078e0019 */
[----:B------:R-:W-:Y:S06]  /*3e00*/  @!P0 BRA `(.L_x_72) ;  /* 0x0000000000288947 */ /* 0x000fec0003800000 */
        /* <DEDUP_REMOVED lines=10> */
.L_x_72:
[----:B------:R-:W-:Y:S02]  /*3eb0*/  ISETP.NE.AND P0, PT, R16, 0x1, PT ;  /* 0x000000011000780c */ /* 0x000fe40003f05270 */
[----:B-1----:R-:W-:Y:S01]  /*3ec0*/  SHF.R.U64 R6, R8, R24, R9 ;  /* 0x0000001808067219 */ /* 0x002fe20000001209 */
[----:B0-----:R-:W-:Y:S01]  /*3ed0*/  VIADD R9, R22, 0xffffffff ;  /* 0xffffffff16097836 */ /* 0x001fe20000000000 */
[----:B------:R-:W-:Y:S02]  /*3ee0*/  SHF.L.U32 R30, R30, R27, RZ ;  /* 0x0000001b1e1e7219 */ /* 0x000fe400000006ff */
[----:B------:R-:W-:Y:S01]  /*3ef0*/  LOP3.LUT R5, R23, R32, RZ, 0xc0, !PT ;  /* 0x0000002017057212 */ /* 0x000fe200078ec0ff */
[----:B------:R-:W-:-:S04]  /*3f00*/  IMAD.MOV R8, RZ, RZ, -R6 ;  /* 0x000000ffff087224 */ /* 0x000fc800078e0a06 */
[----:B------:R-:W-:Y:S01]  /*3f10*/  IMAD R6, R30, R6, R5 ;  /* 0x000000061e067224 */ /* 0x000fe200078e0205 */
[----:B------:R-:W-:Y:S01]  /*3f20*/  LOP3.LUT R5, R14, R9, RZ, 0xc0, !PT ;  /* 0x000000090e057212 */ /* 0x000fe200078ec0ff */
[----:B------:R-:W-:Y:S02]  /*3f30*/  @P0 IMAD R3, R7, R20, R4 ;  /* 0x0000001407030224 */ /* 0x000fe400078e0204 */
[----:B--2---:R-:W-:Y:S02]  /*3f40*/  IMAD R4, R8, R26, R25 ;  /* 0x0000001a08047224 */ /* 0x004fe400078e0219 */
[----:B---3--:R-:W-:Y:S02]  /*3f50*/  IMAD R3, R6, R31, R3 ;  /* 0x0000001f06037224 */ /* 0x008fe400078e0203 */
[----:B------:R-:W-:Y:S02]  /*3f60*/  IMAD R4, R4, R22, R5 ;  /* 0x0000001604047224 */ /* 0x000fe400078e0205 */
[----:B------:R-:W-:-:S02]  /*3f70*/  IMAD.MOV.U32 R6, RZ, RZ, 0x1 ;  /* 0x00000001ff067424 */ /* 0x000fc400078e00ff */
[----:B------:R-:W-:Y:S01]  /*3f80*/  IMAD.MOV.U32 R8, RZ, RZ, R21 ;  /* 0x000000ffff087224 */ /* 0x000fe200078e0015 */
[----:B------:R-:W-:Y:S02]  /*3f90*/  SEL R9, R4, R3, !P0 ;  /* 0x0000000304097207 */ /* 0x000fe40004000000 */
[----:B------:R-:W-:-:S07]  /*3fa0*/  SEL R22, R3, R4, !P0 ;  /* 0x0000000403167207 */ /* 0x000fce0004000000 */
.L_x_70:
[----:B------:R-:W-:-:S08]  /*3fb0*/  NOP ;  /* 0x0000000000007918 */ /* 0x000fd00000000000 */
[----:B------:R-:W0:-:S00]  /*3fc0*/  USETMAXREG.DEALLOC.CTAPOOL 0x28 ;  /* 0x00000028000079c8 */ /* 0x000e0000080e0500 */
[----:B0-----:R-:W-:-:S13]  /*3fd0*/  ISETP.NE.AND P0, PT, R0, RZ, PT ;  /* 0x000000ff0000720c */ /* 0x001fda0003f05270 */
[----:B------:R-:W-:Y:S05]  /*3fe0*/  @P0 EXIT ;  /* 0x000000000000094d */ /* 0x000fea0003800000 */
[----:B------:R-:W-:Y:S01]  /*3ff0*/  LOP3.LUT P0, RZ, R6, 0xff, RZ, 0xc0, !PT ;  /* 0x000000ff06ff7812 */ /* 0x000fe2000780c0ff */
[----:B------:R-:W-:Y:S02]  /*4000*/  IMAD.MOV.U32 R0, RZ, RZ, 0x1 ;  /* 0x00000001ff007424 */ /* 0x000fe400078e00ff */
[----:B------:R-:W-:-:S10]  /*4010*/  IMAD.MOV.U32 R10, RZ, RZ, RZ ;  /* 0x000000ffff0a7224 */ /* 0x000fd400078e00ff */
[----:B------:R-:W-:Y:S05]  /*4020*/  @!P0 BRA `(.L_x_73) ;  /* 0x0000000c00388947 */ /* 0x000fea0003800000 */
[----:B------:R-:W0:Y:S01]  /*4030*/  LDC R0, c[0x0][0x28c] ;  /* 0x0000a300ff007b82 */ /* 0x000e220000000800 */
[----:B------:R-:W1:Y:S01]  /*4040*/  S2R R3, SR_CgaCtaId ;  /* 0x0000000000037919 */ /* 0x000e620000008800 */
[----:B------:R-:W-:Y:S01]  /*4050*/  ULDC UR6, c[0x0][0x658] ;  /* 0x0001960000067ab9 */ /* 0x000fe20000000800 */
[----:B------:R-:W-:Y:S01]  /*4060*/  UMOV UR5, 0xffffffff ;  /* 0xffffffff00057882 */ /* 0x000fe20000000000 */
[----:B------:R-:W-:Y:S01]  /*4070*/  ULDC UR4, c[0x0][0xc] ;  /* 0x0000030000047ab9 */ /* 0x000fe20000000800 */
[----:B------:R-:W-:Y:S01]  /*4080*/  USHF.L.U32 UR7, UR5, UR6, URZ ;  /* 0x0000000605077299 */ /* 0x000fe2000800063f */
[----:B------:R-:W-:Y:S01]  /*4090*/  BSSY B0, `(.L_x_73) ;  /* 0x00000c7000007945 */ /* 0x000fe20003800000 */
[----:B------:R-:W-:Y:S01]  /*40a0*/  UMOV UR8, 0x1 ;  /* 0x0000000100087882 */ /* 0x000fe20000000000 */
[----:B------:R-:W-:Y:S01]  /*40b0*/  ULDC UR5, c[0x0][0x10] ;  /* 0x0000040000057ab9 */ /* 0x000fe20000000800 */
[----:B------:R-:W-:Y:S01]  /*40c0*/  USHF.L.U32 UR17, UR8, UR6, URZ ;  /* 0x0000000608117299 */ /* 0x000fe2000800063f */
[----:B------:R-:W-:Y:S01]  /*40d0*/  IMAD.MOV.U32 R12, RZ, RZ, 0x1 ;  /* 0x00000001ff0c7424 */ /* 0x000fe200078e00ff */
[----:B------:R-:W-:Y:S01]  /*40e0*/  UIMAD.WIDE.U32 UR4, UR4, UR5, URZ ;  /* 0x00000005040472a5 */ /* 0x000fe2000f8e003f */
[----:B------:R-:W-:Y:S01]  /*40f0*/  LOP3.LUT R11, R19, 0x2, RZ, 0xfc, !PT ;  /* 0x00000002130b7812 */ /* 0x000fe200078efcff */
[----:B------:R-:W-:Y:S01]  /*4100*/  ULDC UR6, c[0x0][0x14] ;  /* 0x0000050000067ab9 */ /* 0x000fe20000000800 */
[----:B------:R-:W-:Y:S01]  /*4110*/  IMAD.MOV.U32 R10, RZ, RZ, RZ ;  /* 0x000000ffff0a7224 */ /* 0x000fe200078e00ff */
[----:B------:R-:W-:-:S02]  /*4120*/  UIMAD.WIDE.U32 UR20, UR4, UR6, URZ ;  /* 0x00000006041472a5 */ /* 0x000fc4000f8e003f */
[----:B------:R-:W-:Y:S02]  /*4130*/  UIMAD UR13, UR5, UR6, URZ ;  /* 0x00000006050d72a4 */ /* 0x000fe4000f8e023f */
[----:B------:R-:W-:Y:S02]  /*4140*/  ULOP3.LUT UR16, URZ, UR7, URZ, 0x33, !UPT ;  /* 0x000000073f107292 */ /* 0x000fe4000f8e333f */
[----:B------:R-:W-:Y:S01]  /*4150*/  UIADD3 UR13, UR21, UR13, URZ ;  /* 0x0000000d150d7290 */ /* 0x000fe2000fffe03f */
[----:B------:R-:W-:Y:S01]  /*4160*/  ULDC.64 UR22, c[0x0][0x198] ;  /* 0x0000660000167ab9 */ /* 0x000fe20000000a00 */
[----:B0-----:R-:W-:-:S05]  /*4170*/  VIADD R0, R0, 0x1f ;  /* 0x0000001f00007836 */ /* 0x001fca0000000000 */
[----:B------:R-:W-:Y:S01]  /*4180*/  SHF.R.S32.HI R5, RZ, 0x1f, R0 ;  /* 0x0000001fff057819 */ /* 0x000fe20000011400 */
[----:B-1----:R-:W-:-:S03]  /*4190*/  IMAD.SHL.U32 R13, R3, 0x200, RZ ;  /* 0x00000200030d7824 */ /* 0x002fc600078e00ff */
[----:B------:R-:W-:Y:S01]  /*41a0*/  LEA.HI R5, R5, R0, RZ, 0x5 ;  /* 0x0000000005057211 */ /* 0x000fe200078f28ff */
[----:B------:R-:W-:Y:S02]  /*41b0*/  IMAD.SHL.U32 R20, R3, 0x10, RZ ;  /* 0x0000001003147824 */ /* 0x000fe400078e00ff */
[----:B------:R-:W-:Y:S01]  /*41c0*/  IMAD.MOV.U32 R0, RZ, RZ, 0x1 ;  /* 0x00000001ff007424 */ /* 0x000fe200078e00ff */
[----:B------:R-:W-:Y:S02]  /*41d0*/  LOP3.LUT R13, R13, 0x200, RZ, 0xc0, !PT ;  /* 0x000002000d0d7812 */ /* 0x000fe400078ec0ff */
[----:B------:R-:W-:Y:S02]  /*41e0*/  LOP3.LUT R20, R20, 0x10, RZ, 0xe2, !PT ;  /* 0x0000001014147812 */ /* 0x000fe400078ee2ff */
[----:B------:R-:W-:-:S07]  /*41f0*/  SHF.R.S32.HI R21, RZ, 0x5, R5 ;  /* 0x00000005ff157819 */ /* 0x000fce0000011405 */
.L_x_84:
[----:B------:R-:W-:-:S03]  /*4200*/  UMOV UR4, 0xffffffff ;  /* 0xffffffff00047882 */ /* 0x000fc60000000000 */
[----:B------:R-:W-:Y:S05]  /*4210*/  BRA.DIV UR4, `(.L_x_74) ;  /* 0x0000001a042c7947 */ /* 0x000fea000b800000 */
[----:B------:R-:W-:-:S13]  /*4220*/  ELECT P6, URZ, PT ;  /* 0x00000000003f782f */ /* 0x000fda00038c0000 */
.L_x_113:
[----:B------:R-:W0:Y:S01]  /*4230*/  LDC R3, c[0x0][0x28c] ;  /* 0x0000a300ff037b82 */ /* 0x000e220000000800 */
[----:B------:R-:W-:Y:S01]  /*4240*/  BSSY B1, `(.L_x_75) ;  /* 0x0000038000017945 */ /* 0x000fe20003800000 */
[----:B0-----:R-:W-:-:S13]  /*4250*/  ISETP.LT.OR P6, PT, R3, 0x1, !P6 ;  /* 0x000000010300780c */ /* 0x001fda00077c1670 */
[----:B------:R-:W-:Y:S05]  /*4260*/  @P6 BRA `(.L_x_76) ;  /* 0x0000000000d46947 */ /* 0x000fea0003800000 */
[----:B------:R-:W-:Y:S02]  /*4270*/  IMAD R9, R9, 0x20, R20 ;  /* 0x0000002009097824 */ /* 0x000fe400078e0214 */
[----:B------:R-:W-:Y:S02]  /*4280*/  IMAD.SHL.U32 R22, R22, 0x80, RZ ;  /* 0x0000008016167824 */ /* 0x000fe400078e00ff */
[----:B------:R-:W-:Y:S02]  /*4290*/  VIADD R15, R21, 0x1 ;  /* 0x00000001150f7836 */ /* 0x000fe40000000000 */
[----:B------:R-:W-:Y:S02]  /*42a0*/  IMAD.MOV.U32 R23, RZ, RZ, RZ ;  /* 0x000000ffff177224 */ /* 0x000fe400078e00ff */
[----:B------:R-:W-:Y:S02]  /*42b0*/  IMAD.MOV.U32 R3, RZ, RZ, R0 ;  /* 0x000000ffff037224 */ /* 0x000fe400078e0000 */
[----:B------:R-:W-:-:S07]  /*42c0*/  IMAD.MOV.U32 R4, RZ, RZ, R10 ;  /* 0x000000ffff047224 */ /* 0x000fce00078e000a */
.L_x_79:
[----:B------:R-:W0:Y:S01]  /*42d0*/  S2R R6, SR_CgaCtaId ;  /* 0x0000000000067919 */ /* 0x000e220000008800 */
[----:B------:R-:W-:Y:S02]  /*42e0*/  MOV R5, 0x400 ;  /* 0x0000040000057802 */ /* 0x000fe40000000f00 */
[----:B------:R-:W-:Y:S02]  /*42f0*/  LOP3.LUT P1, RZ, R18, 0x7f, RZ, 0xc0, !PT ;  /* 0x0000007f12ff7812 */ /* 0x000fe4000782c0ff */
[----:B0-----:R-:W-:Y:S02]  /*4300*/  LEA R7, R6, R5, 0x18 ;  /* 0x0000000506077211 */ /* 0x001fe400078ec0ff */
[----:B------:R-:W-:-:S09]  /*4310*/  SHF.L.U32 R5, R3, 0x1f, RZ ;  /* 0x0000001f03057819 */ /* 0x000fd200000006ff */
[----:B------:R-:W0:Y:S01]  /*4320*/  @!P1 LDC R6, c[0x0][0x500] ;  /* 0x00014000ff069b82 */ /* 0x000e220000000800 */
[----:B------:R-:W-:-:S04]  /*4330*/  IMAD R14, R4, 0x8, R7 ;  /* 0x00000008040e7824 */ /* 0x000fc800078e0207 */
[----:B------:R-:W1:Y:S02]  /*4340*/  SYNCS.PHASECHK.TRANS64.TRYWAIT P0, [R14+URZ+0xb0], R5 ;  /* 0x0000b0050e0075a7 */ /* 0x000e64000800017f */
[----:B-1----:R-:W-:Y:S05]  /*4350*/  @!P0 BRA `(.L_x_77) ;  /* 0x0000001400fc8947 */ /* 0x002fea0003800000 */
.L_x_114:
[----:B-1----:R-:W-:Y:S01]  /*4360*/  PRMT R5, R11, 0x9910, RZ ;  /* 0x000099100b057816 */ /* 0x002fe200000000ff */
[----:B0-----:R0:W-:Y:S03]  /*4370*/  @!P1 SYNCS.ARRIVE.TRANS64 RZ, [R14+URZ], R6 ;  /* 0x000000060eff99a7 */ /* 0x0011e6000800003f */
[----:B------:R-:W-:-:S13]  /*4380*/  ISETP.NE.AND P0, PT, R5, 0x2, PT ;  /* 0x000000020500780c */ /* 0x000fda0003f05270 */
[----:B0-----:R-:W-:Y:S05]  /*4390*/  @P0 BRA `(.L_x_78) ;  /* 0x0000000000040947 */ /* 0x001fea0003800000 */
[----:B------:R-:W-:Y:S01]  /*43a0*/  BPT.TRAP 0x1 ;  /* 0x000000040000795c */ /* 0x000fe20000300000 */
.L_x_78:
[----:B------:R-:W-:Y:S01]  /*43b0*/  IMAD R5, R4, 0x400, R13 ;  /* 0x0000040004057824 */ /* 0x000fe200078e020d */
[----:B------:R-:W-:Y:S01]  /*43c0*/  R2UR UR9, R14 ;  /* 0x000000000e0972ca */ /* 0x000fe200000e0000 */
[--C-:B------:R-:W-:Y:S01]  /*43d0*/  IMAD R6, R4, 0x2000, R7.reuse ;  /* 0x0000200004067824 */ /* 0x100fe200078e0207 */
[----:B------:R-:W-:Y:S01]  /*43e0*/  UIADD3 UR4, UP0, UR22, 0xf0, URZ ;  /* 0x000000f016047890 */ /* 0x000fe2000ff1e03f */
[----:B------:R-:W-:Y:S01]  /*43f0*/  IMAD R5, R5, 0x2, R7 ;  /* 0x0000000205057824 */ /* 0x000fe200078e0207 */
[----:B------:R-:W-:Y:S01]  /*4400*/  R2UR UR11, R22 ;  /* 0x00000000160b72ca */ /* 0x000fe200000e0000 */
[----:B------:R-:W-:Y:S01]  /*4410*/  VIADD R15, R15, 0xffffffff ;  /* 0xffffffff0f0f7836 */ /* 0x000fe20000000000 */
[----:B------:R-:W-:Y:S01]  /*4420*/  R2UR UR5, R6 ;  /* 0x00000000060572ca */ /* 0x000fe200000e0000 */
[----:B------:R-:W-:Y:S01]  /*4430*/  UIADD3 UR24, UP1, UR22, 0x1f0, URZ ;  /* 0x000001f016187890 */ /* 0x000fe2000ff3e03f */
[----:B------:R-:W-:Y:S01]  /*4440*/  R2UR UR8, R5 ;  /* 0x00000000050872ca */ /* 0x000fe200000e0000 */
[----:B------:R-:W-:Y:S01]  /*4450*/  VIADD R4, R4, 0x1 ;  /* 0x0000000104047836 */ /* 0x000fe20000000000 */
[----:B------:R-:W-:Y:S01]  /*4460*/  R2UR UR10, R23 ;  /* 0x00000000170a72ca */ /* 0x000fe200000e0000 */
[----:B------:R-:W-:Y:S01]  /*4470*/  UIADD3.X UR25, URZ, UR23, URZ, UP1, !UPT ;  /* 0x000000173f197290 */ /* 0x000fe20008ffe43f */
[----:B------:R-:W-:Y:S01]  /*4480*/  R2UR UR12, R8 ;  /* 0x00000000080c72ca */ /* 0x000fe200000e0000 */
[----:B------:R-:W-:Y:S01]  /*4490*/  UMOV UR6, 0x0 ;  /* 0x0000000000067882 */ /* 0x000fe20000000000 */
[----:B------:R-:W-:Y:S01]  /*44a0*/  R2UR UR18, R9 ;  /* 0x00000000091272ca */ /* 0x000fe200000e0000 */
[----:B------:R-:W-:Y:S01]  /*44b0*/  UMOV UR7, 0x10000000 ;  /* 0x1000000000077882 */ /* 0x000fe20000000000 */
[----:B------:R-:W-:Y:S01]  /*44c0*/  ISETP.GT.AND P1, PT, R15, 0x1, PT ;  /* 0x000000010f00780c */ /* 0x000fe20003f24270 */
[----:B------:R-:W-:Y:S01]  /*44d0*/  UMOV UR19, 0x30000 ;  /* 0x0003000000137882 */ /* 0x000fe20000000000 */
[C---:B------:R-:W-:Y:S01]  /*44e0*/  ISETP.NE.AND P0, PT, R4.reuse, 0x16, PT ;  /* 0x000000160400780c */ /* 0x040fe20003f05270 */
[----:B------:R-:W-:Y:S01]  /*44f0*/  UIADD3 UR14, UR5, 0x280, URZ ;  /* 0x00000280050e7890 */ /* 0x000fe2000fffe03f */
[----:B------:R-:W-:Y:S01]  /*4500*/  VIADD R23, R23, 0x20 ;  /* 0x0000002017177836 */ /* 0x000fe20000000000 */
[----:B------:R-:W-:Y:S01]  /*4510*/  UIADD3.X UR5, URZ, UR23, URZ, UP0, !UPT ;  /* 0x000000173f057290 */ /* 0x000fe200087fe43f */
[----:B------:R-:W-:Y:S01]  /*4520*/  SEL R6, RZ, 0x1, P0 ;  /* 0x00000001ff067807 */ /* 0x000fe20000000000 */
[----:B------:R-:W-:Y:S01]  /*4530*/  UIADD3 UR15, UR8, 0x2c280, URZ ;  /* 0x0002c280080f7890 */ /* 0x000fe2000fffe03f */
[----:B------:R-:W-:-:S02]  /*4540*/  SEL R4, R4, RZ, P0 ;  /* 0x000000ff04047207 */ /* 0x000fc40000000000 */
[----:B------:R-:W-:Y:S01]  /*4550*/  UMOV UR8, UR14 ;  /* 0x0000000e00087c82 */ /* 0x000fe20008000000 */
[----:B------:R-:W-:-:S03]  /*4560*/  LOP3.LUT R3, R3, R6, RZ, 0x3c, !PT ;  /* 0x0000000603037212 */ /* 0x000fc600078e3cff */
[----:B------:R0:W-:Y:S02]  /*4570*/  UTMALDG.3D [UR8], [UR4], desc[UR6] ;  /* 0x00000608040075b4 */ /* 0x0001e40008011000 */
[----:B0-----:R-:W-:Y:S01]  /*4580*/  UMOV UR8, UR15 ;  /* 0x0000000f00087c82 */ /* 0x001fe20008000000 */
[----:B------:R-:W-:Y:S02]  /*4590*/  UMOV UR11, UR18 ;  /* 0x00000012000b7c82 */ /* 0x000fe40008000000 */
[----:B------:R0:W-:Y:S02]  /*45a0*/  UTMALDG.3D.MULTICAST [UR8], [UR24], UR19, desc[UR6] ;  /* 0x00000608180073b4 */ /* 0x0001e40008011813 */
[----:B0-----:R-:W-:Y:S05]  /*45b0*/  @P1 BRA `(.L_x_79) ;  /* 0xfffffffc00441947 */ /* 0x001fea000383ffff */
.L_x_76:
[----:B------:R-:W-:Y:S05]  /*45c0*/  BSYNC B1 ;  /* 0x0000000000017941 */ /* 0x000fea0003800000 */
.L_x_75:
[----:B------:R-:W-:Y:S01]  /*45d0*/  LOP3.LUT P1, RZ, R12, 0xff, RZ, 0xc0, !PT ;  /* 0x000000ff0cff7812 */ /* 0x000fe2000782c0ff */
[C---:B------:R-:W-:Y:S01]  /*45e0*/  IMAD.IADD R10, R21.reuse, 0x1, R10 ;  /* 0x00000001150a7824 */ /* 0x040fe200078e020a */
[----:B------:R-:W-:Y:S01]  /*45f0*/  ULDC.64 UR4, c[0x0][0x650] ;  /* 0x0001940000047ab9 */ /* 0x000fe20000000a00 */
[C---:B------:R-:W-:Y:S01]  /*4600*/  ISETP.GE.U32.AND P2, PT, R21.reuse, 0x16, PT ;  /* 0x000000161500780c */ /* 0x040fe20003f46070 */
[----:B------:R-:W-:Y:S01]  /*4610*/  BSSY B1, `(.L_x_80) ;  /* 0x000006c000017945 */ /* 0x000fe20003800000 */
[----:B------:R-:W-:Y:S01]  /*4620*/  IMAD.MOV.U32 R22, RZ, RZ, -0x1 ;  /* 0xffffffffff167424 */ /* 0x000fe200078e00ff */
[----:B------:R-:W-:Y:S01]  /*4630*/  ISETP.GT.U32.AND P0, PT, R10, 0x15, PT ;  /* 0x000000150a00780c */ /* 0x000fe20003f04070 */
[----:B------:R-:W-:Y:S01]  /*4640*/  IMAD.MOV.U32 R9, RZ, RZ, -0x1 ;  /* 0xffffffffff097424 */ /* 0x000fe200078e00ff */
[----:B------:R-:W-:Y:S01]  /*4650*/  PRMT R12, RZ, 0x7610, R12 ;  /* 0x00007610ff0c7816 */ /* 0x000fe2000000000c */
[----:B------:R-:W-:Y:S01]  /*4660*/  IMAD.MOV.U32 R8, RZ, RZ, -0x1 ;  /* 0xffffffffff087424 */ /* 0x000fe200078e00ff */
[----:B------:R-:W-:-:S03]  /*4670*/  ISETP.LT.U32.AND P0, PT, R21, 0x16, P0 ;  /* 0x000000161500780c */ /* 0x000fc60000701070 */
[----:B------:R-:W0:Y:S01]  /*4680*/  @P1 S2R R4, SR_CgaCtaId ;  /* 0x0000000000041919 */ /* 0x000e220000008800 */
[----:B------:R-:W-:-:S04]  /*4690*/  @P1 MOV R3, 0x400 ;  /* 0x0000040000031802 */ /* 0x000fc80000000f00 */
[----:B0-----:R-:W-:Y:S01]  /*46a0*/  @P1 LEA R3, R4, R3, 0x18 ;  /* 0x0000000304031211 */ /* 0x001fe200078ec0ff */
[----:B------:R-:W-:-:S03]  /*46b0*/  IMAD.WIDE.U32 R4, R10, -0x45d1745d, RZ ;  /* 0xba2e8ba30a047825 */ /* 0x000fc600078e00ff */
[----:B------:R0:W-:Y:S01]  /*46c0*/  @P1 SYNCS.ARRIVE.TRANS64.A1T0 RZ, [R3+URZ+0x178], RZ ;  /* 0x000178ff03ff19a7 */ /* 0x0001e2000810003f */
[----:B------:R-:W-:Y:S02]  /*46d0*/  IADD3 R2, P1, R2, UR20, RZ ;  /* 0x0000001402027c10 */ /* 0x000fe4000ff3e0ff */
[----:B------:R-:W-:Y:S02]  /*46e0*/  SHF.R.U32.HI R5, RZ, 0x4, R5 ;  /* 0x00000004ff057819 */ /* 0x000fe40000011605 */
[----:B------:R-:W-:Y:S02]  /*46f0*/  IADD3.X R17, R17, UR13, RZ, P1, !PT ;  /* 0x0000000d11117c10 */ /* 0x000fe40008ffe4ff */
[----:B0-----:R-:W-:Y:S01]  /*4700*/  SEL R3, RZ, 0x1, !P0 ;  /* 0x00000001ff037807 */ /* 0x001fe20004000000 */
[----:B------:R-:W-:Y:S01]  /*4710*/  IMAD R10, R5, -0x16, R10 ;  /* 0xffffffea050a7824 */ /* 0x000fe200078e020a */
[----:B------:R-:W-:Y:S02]  /*4720*/  ISETP.GE.U32.AND P0, PT, R2, UR4, PT ;  /* 0x0000000402007c0c */ /* 0x000fe4000bf06070 */
[----:B------:R-:W-:-:S02]  /*4730*/  LOP3.LUT R0, R0, R3, RZ, 0x3c, !PT ;  /* 0x0000000300007212 */ /* 0x000fc400078e3cff */
[----:B------:R-:W-:Y:S02]  /*4740*/  ISETP.GE.U32.AND.EX P0, PT, R17, UR5, PT, P0 ;  /* 0x0000000511007c0c */ /* 0x000fe4000bf06100 */
[----:B------:R-:W-:Y:S02]  /*4750*/  @P2 LOP3.LUT R0, R0, 0x1, R5, 0x78, !PT ;  /* 0x0000000100002812 */ /* 0x000fe400078e7805 */
[----:B------:R-:W-:-:S09]  /*4760*/  PRMT R3, RZ, 0x7610, R3 ;  /* 0x00007610ff037816 */ /* 0x000fd20000000003 */
[----:B------:R-:W-:Y:S05]  /*4770*/  @P0 BRA `(.L_x_81) ;  /* 0x0000000400540947 */ /* 0x000fea0003800000 */
[----:B------:R-:W-:Y:S01]  /*4780*/  ULDC.64 UR4, c[0x0][0x628] ;  /* 0x00018a0000047ab9 */ /* 0x000fe20000000a00 */
[----:B------:R-:W0:Y:S01]  /*4790*/  S2R R15, SR_CTAID.X ;  /* 0x00000000000f7919 */ /* 0x000e220000002500 */
[----:B------:R-:W-:Y:S01]  /*47a0*/  ISETP.NE.U32.AND P0, PT, RZ, UR4, PT ;  /* 0x00000004ff007c0c */ /* 0x000fe2000bf05070 */
[----:B------:R-:W-:Y:S01]  /*47b0*/  ULDC UR7, c[0x0][0x630] ;  /* 0x00018c0000077ab9 */ /* 0x000fe20000000800 */
[----:B------:R-:W-:Y:S01]  /*47c0*/  IMAD.MOV.U32 R4, RZ, RZ, R2 ;  /* 0x000000ffff047224 */ /* 0x000fe200078e0002 */
[----:B------:R-:W1:Y:S01]  /*47d0*/  S2R R14, SR_CTAID.Y ;  /* 0x00000000000e7919 */ /* 0x000e620000002600 */
[----:B------:R-:W-:Y:S01]  /*47e0*/  ISETP.NE.AND.EX P0, PT, RZ, UR5, PT, P0 ;  /* 0x00000005ff007c0c */ /* 0x000fe2000bf05300 */
[----:B------:R-:W-:-:S12]  /*47f0*/  IMAD.MOV.U32 R5, RZ, RZ, R17 ;  /* 0x000000ffff057224 */ /* 0x000fd800078e0011 */
[----:B------:R-:W-:Y:S05]  /*4800*/  @!P0 BRA `(.L_x_82) ;  /* 0x0000000000288947 */ /* 0x000fea0003800000 */
[----:B------:R-:W-:Y:S02]  /*4810*/  ULDC UR6, c[0x0][0x634] ;  /* 0x00018d0000067ab9 */ /* 0x000fe40000000800 */
[----:B------:R-:W-:-:S05]  /*4820*/  IADD3 R9, P0, R2, UR6, RZ ;  /* 0x0000000602097c10 */ /* 0x000fca000ff1e0ff */
[----:B------:R-:W-:-:S04]  /*4830*/  IMAD.X R3, RZ, RZ, R17, P0 ;  /* 0x000000ffff037224 */ /* 0x000fc800000e0611 */
[----:B------:R-:W-:-:S04]  /*4840*/  IMAD.WIDE.U32 R6, R3, UR4, RZ ;  /* 0x0000000403067c25 */ /* 0x000fc8000f8e00ff */
[----:B------:R-:W-:-:S04]  /*4850*/  IMAD.WIDE.U32 R6, P0, R9, UR5, R6 ;  /* 0x0000000509067c25 */ /* 0x000fc8000f800006 */
[----:B------:R-:W-:-:S04]  /*4860*/  IMAD.WIDE.U32 R8, R9, UR4, RZ ;  /* 0x0000000409087c25 */ /* 0x000fc8000f8e00ff */
[----:B------:R-:W-:Y:S01]  /*4870*/  IMAD.X R5, RZ, RZ, RZ, P0 ;  /* 0x000000ffff057224 */ /* 0x000fe200000e06ff */
[----:B------:R-:W-:Y:S01]  /*4880*/  IADD3 RZ, P0, R9, R6, RZ ;  /* 0x0000000609ff7210 */ /* 0x000fe20007f1e0ff */
[----:B------:R-:W-:-:S04]  /*4890*/  IMAD.MOV.U32 R4, RZ, RZ, R7 ;  /* 0x000000ffff047224 */ /* 0x000fc800078e0007 */
[----:B------:R-:W-:-:S08]  /*48a0*/  IMAD.WIDE.U32.X R4, R3, UR5, R4, P0 ;  /* 0x0000000503047c25 */ /* 0x000fd000080e0404 */
.L_x_82:
[--C-:B------:R-:W-:Y:S01]  /*48b0*/  SHF.R.U64 R8, R4, UR7, R5.reuse ;  /* 0x0000000704087c19 */ /* 0x100fe20008001205 */
[----:B------:R-:W-:Y:S01]  /*48c0*/  ULDC.64 UR4, c[0x0][0x620] ;  /* 0x0001880000047ab9 */ /* 0x000fe20000000a00 */
[----:B------:R-:W-:Y:S01]  /*48d0*/  SHF.R.U32.HI R3, RZ, UR7, R5 ;  /* 0x00000007ff037c19 */ /* 0x000fe20008011605 */
[----:B------:R-:W-:Y:S01]  /*48e0*/  ULDC UR6, c[0x0][0x150] ;  /* 0x0000540000067ab9 */ /* 0x000fe20000000800 */
[----:B------:R-:W-:Y:S01]  /*48f0*/  IADD3 R4, P0, RZ, -R8, RZ ;  /* 0x80000008ff047210 */ /* 0x000fe20007f1e0ff */
[----:B------:R-:W2:Y:S01]  /*4900*/  LDC R22, c[0x0][0x144] ;  /* 0x00005100ff167b82 */ /* 0x000ea20000000800 */
[----:B0-----:R-:W-:Y:S02]  /*4910*/  I2FP.F32.U32 R5, R15 ;  /* 0x0000000f00057245 */ /* 0x001fe40000201000 */
[----:B------:R-:W-:Y:S01]  /*4920*/  ISETP.NE.AND P2, PT, R16, 0x1, PT ;  /* 0x000000011000780c */ /* 0x000fe20003f45270 */
[----:B------:R-:W-:Y:S02]  /*4930*/  IMAD.X R3, RZ, RZ, ~R3, P0 ;  /* 0x000000ffff037224 */ /* 0x000fe400000e0e03 */
[----:B------:R-:W-:Y:S01]  /*4940*/  FMUL R6, R5, UR6 ;  /* 0x0000000605067c20 */ /* 0x000fe20008400000 */
[----:B------:R-:W-:Y:S01]  /*4950*/  ULDC.64 UR6, c[0x0][0x640] ;  /* 0x0001900000067ab9 */ /* 0x000fe20000000a00 */
[----:B------:R-:W-:Y:S01]  /*4960*/  IMAD R3, R3, UR4, RZ ;  /* 0x0000000403037c24 */ /* 0x000fe2000f8e02ff */
[----:B------:R-:W0:Y:S01]  /*4970*/  LDC R25, c[0x0][0x148] ;  /* 0x00005200ff197b82 */ /* 0x000e220000000800 */
[----:B------:R-:W-:-:S02]  /*4980*/  ISETP.NE.U32.AND P0, PT, RZ, UR6, PT ;  /* 0x00000006ff007c0c */ /* 0x000fc4000bf05070 */
[C---:B------:R-:W-:Y:S01]  /*4990*/  IMAD R7, R4.reuse, UR5, R3 ;  /* 0x0000000504077c24 */ /* 0x040fe2000f8e0203 */
[----:B------:R-:W3:Y:S01]  /*49a0*/  F2I.U32.TRUNC.NTZ R6, R6 ;  /* 0x0000000600067305 */ /* 0x000ee2000020f000 */
[----:B------:R-:W-:Y:S01]  /*49b0*/  IMAD.MOV.U32 R3, RZ, RZ, R17 ;  /* 0x000000ffff037224 */ /* 0x000fe200078e0011 */
[----:B------:R-:W-:Y:S01]  /*49c0*/  ISETP.NE.AND.EX P0, PT, RZ, UR7, PT, P0 ;  /* 0x00000007ff007c0c */ /* 0x000fe2000bf05300 */
[----:B------:R-:W-:Y:S01]  /*49d0*/  ULDC UR5, c[0x0][0x648] ;  /* 0x0001920000057ab9 */ /* 0x000fe20000000800 */
[----:B------:R-:W-:Y:S01]  /*49e0*/  IMAD.WIDE.U32 R4, R4, UR4, R2 ;  /* 0x0000000404047c25 */ /* 0x000fe2000f8e0002 */
[----:B-1----:R-:W-:Y:S01]  /*49f0*/  I2FP.F32.U32 R3, R14 ;  /* 0x0000000e00037245 */ /* 0x002fe20000201000 */
[----:B------:R-:W-:Y:S02]  /*4a00*/  ULDC UR4, c[0x0][0x154] ;  /* 0x0000550000047ab9 */ /* 0x000fe40000000800 */
[----:B------:R-:W-:Y:S02]  /*4a10*/  IMAD.IADD R5, R5, 0x1, R7 ;  /* 0x0000000105057824 */ /* 0x000fe400078e0207 */
[----:B------:R-:W-:Y:S01]  /*4a20*/  FMUL R23, R3, UR4 ;  /* 0x0000000403177c20 */ /* 0x000fe20008400000 */
[----:B------:R-:W-:-:S02]  /*4a30*/  ULDC UR4, c[0x0][0x618] ;  /* 0x0001860000047ab9 */ /* 0x000fc40000000800 */
[--C-:B------:R-:W-:Y:S01]  /*4a40*/  SHF.R.U64 R9, R4, UR4, R5.reuse ;  /* 0x0000000404097c19 */ /* 0x100fe20008001205 */
[----:B---3--:R-:W-:Y:S01]  /*4a50*/  IMAD.MOV R3, RZ, RZ, -R6 ;  /* 0x000000ffff037224 */ /* 0x008fe200078e0a06 */
[----:B------:R-:W-:Y:S01]  /*4a60*/  SHF.R.U32.HI R4, RZ, UR4, R5 ;  /* 0x00000004ff047c19 */ /* 0x000fe20008011605 */
[----:B------:R-:W1:Y:S01]  /*4a70*/  F2I.U32.TRUNC.NTZ R23, R23 ;  /* 0x0000001700177305 */ /* 0x000e62000020f000 */
[----:B------:R-:W-:Y:S01]  /*4a80*/  ULDC UR4, c[0x0][0x608] ;  /* 0x0001820000047ab9 */ /* 0x000fe20000000800 */
[----:B--2---:R-:W-:Y:S01]  /*4a90*/  IMAD R3, R22, R3, R15 ;  /* 0x0000000316037224 */ /* 0x004fe200078e020f */
[--C-:B------:R-:W-:Y:S02]  /*4aa0*/  SHF.R.U64 R15, R9, UR4, R4.reuse ;  /* 0x00000004090f7c19 */ /* 0x100fe40008001204 */
[----:B------:R-:W-:Y:S01]  /*4ab0*/  SHF.R.U32.HI R4, RZ, UR4, R4 ;  /* 0x00000004ff047c19 */ /* 0x000fe20008011604 */
[----:B------:R-:W-:Y:S01]  /*4ac0*/  ULDC UR4, c[0x0][0x658] ;  /* 0x0001960000047ab9 */ /* 0x000fe20000000800 */
[----:B-1----:R-:W-:-:S02]  /*4ad0*/  IMAD.MOV R5, RZ, RZ, -R23 ;  /* 0x000000ffff057224 */ /* 0x002fc400078e0a17 */
[----:B------:R-:W-:Y:S02]  /*4ae0*/  SHF.R.U32.HI R23, RZ, UR4, R4 ;  /* 0x00000004ff177c19 */ /* 0x000fe40008011604 */
[----:B0-----:R-:W-:Y:S01]  /*4af0*/  @P2 IMAD R3, R25, R5, R14 ;  /* 0x0000000519032224 */ /* 0x001fe200078e020e */
[----:B------:R-:W-:Y:S02]  /*4b00*/  SHF.R.U64 R14, R15, UR4, R4 ;  /* 0x000000040f0e7c19 */ /* 0x000fe40008001204 */
[----:B------:R-:W-:-:S03]  /*4b10*/  IMAD.MOV.U32 R5, RZ, RZ, R23 ;  /* 0x000000ffff057224 */ /* 0x000fc600078e0017 */
[----:B------:R-:W-:Y:S01]  /*4b20*/  IMAD.MOV.U32 R4, RZ, RZ, R14 ;  /* 0x000000ffff047224 */ /* 0x000fe200078e000e */
[----:B------:R-:W-:Y:S06]  /*4b30*/  @!P0 BRA `(.L_x_83) ;  /* 0x0000000000288947 */ /* 0x000fec0003800000 */
[----:B------:R-:W-:Y:S02]  /*4b40*/  ULDC UR4, c[0x0][0x64c] ;  /* 0x0001930000047ab9 */ /* 0x000fe40000000800 */
[----:B------:R-:W-:-:S05]  /*4b50*/  IADD3 R5, P0, R14, UR4, RZ ;  /* 0x000000040e057c10 */ /* 0x000fca000ff1e0ff */
[----:B------:R-:W-:-:S04]  /*4b60*/  IMAD.X R23, RZ, RZ, R23, P0 ;  /* 0x000000ffff177224 */ /* 0x000fc800000e0617 */
[----:B------:R-:W-:-:S04]  /*4b70*/  IMAD.WIDE.U32 R6, R23, UR6, RZ ;  /* 0x0000000617067c25 */ /* 0x000fc8000f8e00ff */
[----:B------:R-:W-:-:S04]  /*4b80*/  IMAD.WIDE.U32 R6, P0, R5, UR7, R6 ;  /* 0x0000000705067c25 */ /* 0x000fc8000f800006 */
[----:B------:R-:W-:-:S04]  /*4b90*/  IMAD.WIDE.U32 R4, R5, UR6, RZ ;  /* 0x0000000605047c25 */ /* 0x000fc8000f8e00ff */
[----:B------:R-:W-:Y:S01]  /*4ba0*/  IMAD.MOV.U32 R4, RZ, RZ, R7 ;  /* 0x000000ffff047224 */ /* 0x000fe200078e0007 */
[----:B------:R-:W-:Y:S01]  /*4bb0*/  IADD3 RZ, P1, R5, R6, RZ ;  /* 0x0000000605ff7210 */ /* 0x000fe20007f3e0ff */
[----:B------:R-:W-:-:S04]  /*4bc0*/  IMAD.X R5, RZ, RZ, RZ, P0 ;  /* 0x000000ffff057224 */ /* 0x000fc800000e06ff */
[----:B------:R-:W-:-:S08]  /*4bd0*/  IMAD.WIDE.U32.X R4, R23, UR7, R4, P1 ;  /* 0x0000000717047c25 */ /* 0x000fd000088e0404 */
.L_x_83:
[----:B------:R-:W-:Y:S01]  /*4be0*/  SHF.R.U64 R4, R4, UR5, R5 ;  /* 0x0000000504047c19 */ /* 0x000fe20008001205 */
[----:B------:R-:W-:Y:S01]  /*4bf0*/  ULDC UR4, c[0x0][0x600] ;  /* 0x0001800000047ab9 */ /* 0x000fe20000000800 */
[----:B------:R-:W-:Y:S01]  /*4c00*/  LOP3.LUT R15, R15, UR16, RZ, 0xc0, !PT ;  /* 0x000000100f0f7c12 */ /* 0x000fe2000f8ec0ff */
[----:B------:R-:W-:Y:S02]  /*4c10*/  UIADD3 UR5, UR4, -0x1, URZ ;  /* 0xffffffff04057890 */ /* 0x000fe4000fffe03f */
[----:B------:R-:W-:Y:S01]  /*4c20*/  IMAD.MOV R5, RZ, RZ, -R4 ;  /* 0x000000ffff057224 */ /* 0x000fe200078e0a04 */
[----:B------:R-:W-:Y:S01]  /*4c30*/  ULDC UR6, c[0x0][0x638] ;  /* 0x00018e0000067ab9 */ /* 0x000fe20000000800 */
[----:B------:R-:W-:Y:S02]  /*4c40*/  IMAD R22, R4, UR17, R15 ;  /* 0x0000001104167c24 */ /* 0x000fe4000f8e020f */
[----:B------:R-:W-:Y:S01]  /*4c50*/  IMAD R4, R5, UR6, R14 ;  /* 0x0000000605047c24 */ /* 0x000fe2000f8e020e */
[----:B------:R-:W-:Y:S01]  /*4c60*/  LOP3.LUT R5, R9, UR5, RZ, 0xc0, !PT ;  /* 0x0000000509057c12 */ /* 0x000fe2000f8ec0ff */
[----:B------:R-:W-:-:S02]  /*4c70*/  ULDC UR5, c[0x0][0x610] ;  /* 0x0001840000057ab9 */ /* 0x000fc40000000800 */
[----:B------:R-:W-:Y:S02]  /*4c80*/  IMAD R22, R22, UR5, R3 ;  /* 0x0000000516167c24 */ /* 0x000fe4000f8e0203 */
[----:B------:R-:W-:Y:S02]  /*4c90*/  IMAD R5, R4, UR4, R5 ;  /* 0x0000000404057c24 */ /* 0x000fe4000f8e0205 */
[----:B------:R-:W-:-:S03]  /*4ca0*/  IMAD.MOV.U32 R3, RZ, RZ, 0x1 ;  /* 0x00000001ff037424 */ /* 0x000fc600078e00ff */
[----:B------:R-:W-:Y:S02]  /*4cb0*/  SEL R9, R5, R22, !P2 ;  /* 0x0000001605097207 */ /* 0x000fe40005000000 */
[----:B------:R-:W-:-:S07]  /*4cc0*/  SEL R22, R22, R5, !P2 ;  /* 0x0000000516167207 */ /* 0x000fce0005000000 */
.L_x_81:
[----:B------:R-:W-:Y:S05]  /*4cd0*/  BSYNC B1 ;  /* 0x0000000000017941 */ /* 0x000fea0003800000 */
.L_x_80:
[----:B------:R-:W-:-:S13]  /*4ce0*/  LOP3.LUT P0, RZ, R3, 0xff, RZ, 0xc0, !PT ;  /* 0x000000ff03ff7812 */ /* 0x000fda000780c0ff */
[----:B------:R-:W-:Y:S05]  /*4cf0*/  @P0 BRA `(.L_x_84) ;  /* 0xfffffff400400947 */ /* 0x000fea000383ffff */
[----:B------:R-:W-:Y:S05]  /*4d00*/  BSYNC B0 ;  /* 0x0000000000007941 */ /* 0x000fea0003800000 */
.L_x_73:
[----:B------:R-:W-:-:S03]  /*4d10*/  UMOV UR4, 0xffffffff ;  /* 0xffffffff00047882 */ /* 0x000fc60000000000 */
[----:B------:R-:W-:Y:S05]  /*4d20*/  BRA.DIV UR4, `(.L_x_85) ;  /* 0x0000000e049c7947 */ /* 0x000fea000b800000 */
[----:B------:R-:W-:-:S13]  /*4d30*/  ELECT P6, URZ, PT ;  /* 0x00000000003f782f */ /* 0x000fda00038c0000 */
.L_x_117:
[----:B------:R-:W-:Y:S04]  /*4d40*/  BSSY B0, `(.L_x_86) ;  /* 0x00000cd000007945 */ /* 0x000fe80003800000 */
[----:B------:R-:W-:Y:S05]  /*4d50*/  @!P6 BRA `(.L_x_87) ;  /* 0x0000000c002ce947 */ /* 0x000fea0003800000 */
[----:B------:R-:W-:-:S04]  /*4d60*/  LOP3.LUT R19, R19, 0x2, RZ, 0xfc, !PT ;  /* 0x0000000213137812 */ /* 0x000fc800078efcff */
[----:B------:R-:W-:-:S13]  /*4d70*/  ISETP.NE.AND P0, PT, R19, 0x3, PT ;  /* 0x000000031300780c */ /* 0x000fda0003f05270 */
[----:B------:R-:W-:Y:S05]  /*4d80*/  @!P0 BRA `(.L_x_88) ;  /* 0x0000000000048947 */ /* 0x000fea0003800000 */
[----:B------:R-:W-:Y:S01]  /*4d90*/  BPT.TRAP 0x1 ;  /* 0x000000040000795c */ /* 0x000fe20000300000 */
.L_x_88:
[----:B------:R-:W0:Y:S01]  /*4da0*/  S2R R3, SR_CgaCtaId ;  /* 0x0000000000037919 */ /* 0x000e220000008800 */
[----:B------:R-:W-:-:S04]  /*4db0*/  MOV R2, 0x400 ;  /* 0x0000040000027802 */ /* 0x000fc80000000f00 */
[----:B0-----:R-:W-:Y:S02]  /*4dc0*/  LEA R3, R3, R2, 0x18 ;  /* 0x0000000203037211 */ /* 0x001fe400078ec0ff */
[----:B------:R-:W-:-:S03]  /*4dd0*/  SHF.L.U32 R2, R0, 0x1f, RZ ;  /* 0x0000001f00027819 */ /* 0x000fc600000006ff */
[----:B------:R-:W-:-:S04]  /*4de0*/  VIADD R3, R3, 0xb0 ;  /* 0x000000b003037836 */ /* 0x000fc80000000000 */
[C---:B------:R-:W-:Y:S02]  /*4df0*/  IMAD R7, R10.reuse, 0x8, R3 ;  /* 0x000000080a077824 */ /* 0x040fe400078e0203 */
[----:B------:R-:W-:Y:S02]  /*4e00*/  VIADD R10, R10, 0x1 ;  /* 0x000000010a0a7836 */ /* 0x000fe40000000000 */
[----:B------:R-:W0:Y:S03]  /*4e10*/  SYNCS.PHASECHK.TRANS64.TRYWAIT P0, [R7+URZ], R2 ;  /* 0x00000002070075a7 */ /* 0x000e26000800017f */
[----:B------:R-:W-:-:S04]  /*4e20*/  ISETP.NE.AND P1, PT, R10, 0x16, PT ;  /* 0x000000160a00780c */ /* 0x000fc80003f25270 */
[----:B------:R-:W-:Y:S02]  /*4e30*/  SEL R5, RZ, 0x1, P1 ;  /* 0x00000001ff057807 */ /* 0x000fe40000800000 */
[----:B------:R-:W-:Y:S02]  /*4e40*/  SEL R10, R10, RZ, P1 ;  /* 0x000000ff0a0a7207 */ /* 0x000fe40000800000 */
[----:B------:R-:W-:-:S03]  /*4e50*/  LOP3.LUT R5, R0, R5, RZ, 0x3c, !PT ;  /* 0x0000000500057212 */ /* 0x000fc600078e3cff */
[----:B------:R-:W-:Y:S01]  /*4e60*/  IMAD R9, R10, 0x8, R3 ;  /* 0x000000080a097824 */ /* 0x000fe200078e0203 */
[----:B------:R-:W-:Y:S01]  /*4e70*/  SHF.L.U32 R4, R5, 0x1f, RZ ;  /* 0x0000001f05047819 */ /* 0x000fe200000006ff */
[----:B0-----:R-:W-:Y:S06]  /*4e80*/  @!P0 BRA `(.L_x_89) ;  /* 0x0000000c00648947 */ /* 0x001fec0003800000 */
.L_x_118:
[----:B------:R-:W1:Y:S01]  /*4e90*/  SYNCS.PHASECHK.TRANS64.TRYWAIT P0, [R9+URZ], R4 ;  /* 0x00000004090075a7 */ /* 0x000e62000800017f */
[----:B------:R-:W-:-:S05]  /*4ea0*/  VIADD R0, R10, 0x1 ;  /* 0x000000010a007836 */ /* 0x000fca0000000000 */
[----:B------:R-:W-:-:S04]  /*4eb0*/  ISETP.NE.AND P1, PT, R0, 0x16, PT ;  /* 0x000000160000780c */ /* 0x000fc80003f25270 */
[----:B0-----:R-:W-:Y:S02]  /*4ec0*/  SEL R2, RZ, 0x1, P1 ;  /* 0x00000001ff027807 */ /* 0x001fe40000800000 */
[----:B------:R-:W-:Y:S02]  /*4ed0*/  SEL R0, R0, RZ, P1 ;  /* 0x000000ff00007207 */ /* 0x000fe40000800000 */
[----:B------:R-:W-:-:S03]  /*4ee0*/  LOP3.LUT R7, R5, R2, RZ, 0x3c, !PT ;  /* 0x0000000205077212 */ /* 0x000fc600078e3cff */
[----:B------:R-:W-:Y:S01]  /*4ef0*/  IMAD R6, R0, 0x8, R3 ;  /* 0x0000000800067824 */ /* 0x000fe200078e0203 */
[----:B------:R-:W-:Y:S01]  /*4f00*/  SHF.L.U32 R5, R7, 0x1f, RZ ;  /* 0x0000001f07057819 */ /* 0x000fe200000006ff */
[----:B-1----:R-:W-:Y:S06]  /*4f10*/  @!P0 BRA `(.L_x_90) ;  /* 0x0000000c00548947 */ /* 0x002fec0003800000 */
.L_x_119:
[----:B------:R-:W1:Y:S01]  /*4f20*/  SYNCS.PHASECHK.TRANS64.TRYWAIT P0, [R6+URZ], R5 ;  /* 0x00000005060075a7 */ /* 0x000e62000800017f */
[----:B------:R-:W-:-:S05]  /*4f30*/  VIADD R0, R0, 0x1 ;  /* 0x0000000100007836 */ /* 0x000fca0000000000 */
[----:B------:R-:W-:-:S04]  /*4f40*/  ISETP.NE.AND P1, PT, R0, 0x16, PT ;  /* 0x000000160000780c */ /* 0x000fc80003f25270 */
[----:B------:R-:W-:Y:S02]  /*4f50*/  SEL R2, RZ, 0x1, P1 ;  /* 0x00000001ff027807 */ /* 0x000fe40000800000 */
[----:B------:R-:W-:Y:S02]  /*4f60*/  SEL R0, R0, RZ, P1 ;  /* 0x000000ff00007207 */ /* 0x000fe40000800000 */
[----:B------:R-:W-:-:S03]  /*4f70*/  LOP3.LUT R7, R7, R2, RZ, 0x3c, !PT ;  /* 0x0000000207077212 */ /* 0x000fc600078e3cff */
[----:B0-----:R-:W-:Y:S01]  /*4f80*/  IMAD R9, R0, 0x8, R3 ;  /* 0x0000000800097824 */ /* 0x001fe200078e0203 */
[----:B------:R-:W-:Y:S01]  /*4f90*/  SHF.L.U32 R4, R7, 0x1f, RZ ;  /* 0x0000001f07047819 */ /* 0x000fe200000006ff */
[----:B-1----:R-:W-:Y:S06]  /*4fa0*/  @!P0 BRA `(.L_x_91) ;  /* 0x0000000c00448947 */ /* 0x002fec0003800000 */
.L_x_120:
        /* <DEDUP_REMOVED lines=9> */
.L_x_121:
        /* <DEDUP_REMOVED lines=9> */
.L_x_122:
        /* <DEDUP_REMOVED lines=9> */
.L_x_123:
        /* <DEDUP_REMOVED lines=9> */
.L_x_124:
        /* <DEDUP_REMOVED lines=9> */
.L_x_125:
        /* <DEDUP_REMOVED lines=9> */
.L_x_126:
        /* <DEDUP_REMOVED lines=9> */
.L_x_127:
        /* <DEDUP_REMOVED lines=9> */
.L_x_128:
        /* <DEDUP_REMOVED lines=9> */
.L_x_129:
        /* <DEDUP_REMOVED lines=9> */
.L_x_130:
        /* <DEDUP_REMOVED lines=9> */
.L_x_131:
        /* <DEDUP_REMOVED lines=9> */
.L_x_132:
        /* <DEDUP_REMOVED lines=9> */
.L_x_133:
        /* <DEDUP_REMOVED lines=9> */
.L_x_134:
        /* <DEDUP_REMOVED lines=9> */
.L_x_135:
        /* <DEDUP_REMOVED lines=9> */
.L_x_136:
        /* <DEDUP_REMOVED lines=9> */
.L_x_137:
[----:B------:R-:W1:Y:S01]  /*5940*/  SYNCS.PHASECHK.TRANS64.TRYWAIT P0, [R6+URZ], R5 ;  /* 0x00000005060075a7 */ /* 0x000e62000800017f */
[----:B------:R-:W-:-:S05]  /*5950*/  VIADD R0, R0, 0x1 ;  /* 0x0000000100007836 */ /* 0x000fca0000000000 */
[----:B------:R-:W-:-:S04]  /*5960*/  ISETP.NE.AND P1, PT, R0, 0x16, PT ;  /* 0x000000160000780c */ /* 0x000fc80003f25270 */
[----:B------:R-:W-:Y:S02]  /*5970*/  SEL R2, RZ, 0x1, P1 ;  /* 0x00000001ff027807 */ /* 0x000fe40000800000 */
[----:B------:R-:W-:Y:S02]  /*5980*/  SEL R0, R0, RZ, P1 ;  /* 0x000000ff00007207 */ /* 0x000fe40000800000 */
[----:B------:R-:W-:Y:S01]  /*5990*/  LOP3.LUT R2, R7, R2, RZ, 0x3c, !PT ;  /* 0x0000000207027212 */ /* 0x000fe200078e3cff */
[----:B-1----:R-:W-:Y:S06]  /*59a0*/  @!P0 BRA `(.L_x_109) ;  /* 0x00000008002c8947 */ /* 0x002fec0003800000 */
.L_x_138:
[----:B------:R-:W-:Y:S01]  /*59b0*/  IMAD R3, R0, 0x8, R3 ;  /* 0x0000000800037824 */ /* 0x000fe200078e0203 */
[----:B------:R-:W-:-:S07]  /*59c0*/  SHF.L.U32 R0, R2, 0x1f, RZ ;  /* 0x0000001f02007819 */ /* 0x000fce00000006ff */
.L_x_110:
[----:B--2---:R2:W3:Y:S02]  /*59d0*/  SYNCS.PHASECHK.TRANS64.TRYWAIT P0, [R3+URZ], R0 ;  /* 0x00000000030075a7 */ /* 0x0044e4000800017f */
[----:B---3--:R-:W-:Y:S05]  /*59e0*/  @!P0 NANOSLEEP.SYNCS 0x989680 ;  /* 0x009896800000895d */ /* 0x008fea0003900000 */
[----:B------:R-:W3:Y:S02]  /*59f0*/  @!P0 SYNCS.PHASECHK.TRANS64 P0, [R3+URZ], R0 ;  /* 0x00000000030085a7 */ /* 0x000ee4000800007f */
[----:B---3--:R-:W-:Y:S05]  /*5a00*/  @!P0 BRA `(.L_x_110) ;  /* 0xfffffffc00f08947 */ /* 0x008fea000383ffff */
.L_x_87:
[----:B------:R-:W-:Y:S05]  /*5a10*/  BSYNC B0 ;  /* 0x0000000000007941 */ /* 0x000fea0003800000 */
.L_x_86:
[----:B------:R-:W-:Y:S05]  /*5a20*/  EXIT ;  /* 0x000000000000794d */ /* 0x000fea0003800000 */
.L_x_22:
[----:B---3--:R3:W4:Y:S02]  /*5a30*/  SYNCS.PHASECHK.TRANS64.TRYWAIT P1, [R3+URZ], R0 ;  /* 0x00000000030075a7 */ /* 0x008724000802017f */
[----:B----4-:R-:W-:Y:S05]  /*5a40*/  @!P1 NANOSLEEP.SYNCS 0x989680 ;  /* 0x009896800000995d */ /* 0x010fea0003900000 */
[----:B------:R-:W4:Y:S02]  /*5a50*/  @!P1 SYNCS.PHASECHK.TRANS64 P1, [R3+URZ], R0 ;  /* 0x00000000030095a7 */ /* 0x000f24000802007f */
[----:B----4-:R-:W-:Y:S05]  /*5a60*/  @!P1 BRA `(.L_x_22) ;  /* 0xfffffffc00f09947 */ /* 0x010fea000383ffff */
[----:B------:R-:W-:Y:S05]  /*5a70*/  BRA `(.L_x_21) ;  /* 0xffffffbc004c7947 */ /* 0x000fea000383ffff */
.L_x_27:
[----:B-1----:R1:W2:Y:S02]  /*5a80*/  SYNCS.PHASECHK.TRANS64.TRYWAIT P1, [R5+URZ], R4 ;  /* 0x00000004050075a7 */ /* 0x0022a4000802017f */
[----:B--2---:R-:W-:Y:S05]  /*5a90*/  @!P1 NANOSLEEP.SYNCS 0x989680 ;  /* 0x009896800000995d */ /* 0x004fea0003900000 */
[----:B------:R-:W2:Y:S02]  /*5aa0*/  @!P1 SYNCS.PHASECHK.TRANS64 P1, [R5+URZ], R4 ;  /* 0x00000004050095a7 */ /* 0x000ea4000802007f */
[----:B--2---:R-:W-:Y:S05]  /*5ab0*/  @!P1 BRA `(.L_x_27) ;  /* 0xfffffffc00f09947 */ /* 0x004fea000383ffff */
[----:B------:R-:W-:Y:S05]  /*5ac0*/  BRA `(.L_x_26) ;  /* 0xffffffbc00fc7947 */ /* 0x000fea000383ffff */
.L_x_74:
[----:B------:R-:W-:Y:S01]  /*5ad0*/  BSSY B1, `(.L_x_111) ;  /* 0x0000006000017945 */ /* 0x000fe20003800000 */
[----:B------:R-:W-:-:S07]  /*5ae0*/  IMAD.MOV.U32 R15, RZ, RZ, -0x1 ;  /* 0xffffffffff0f7424 */ /* 0x000fce00078e00ff */
[----:B------:R-:W-:Y:S05]  /*5af0*/  WARPSYNC.COLLECTIVE R15, `(.L_x_112) ;  /* 0x000000000f0c7348 */ /* 0x000fea0003c00000 */
[----:B------:R-:W-:Y:S02]  /*5b00*/  ELECT P6, UR62, PT ;  /* 0x00000000003e782f */ /* 0x000fe400038c0000 */
[----:B------:R-:W-:Y:S01]  /*5b10*/  MOV R14, UR62 ;  /* 0x0000003e000e7c02 */ /* 0x000fe20008000f00 */
[----:B------:R-:W-:Y:S10]  /*5b20*/  ENDCOLLECTIVE ;  /* 0x000000000000791b */ /* 0x000ff40003800000 */
.L_x_112:
[----:B------:R-:W-:Y:S05]  /*5b30*/  BSYNC B1 ;  /* 0x0000000000017941 */ /* 0x000fea0003800000 */
.L_x_111:
[----:B------:R-:W-:Y:S05]  /*5b40*/  BRA `(.L_x_113) ;  /* 0xffffffe400b87947 */ /* 0x000fea000383ffff */
.L_x_77:
[----:B-1----:R1:W2:Y:S02]  /*5b50*/  SYNCS.PHASECHK.TRANS64.TRYWAIT P0, [R14+URZ+0xb0], R5 ;  /* 0x0000b0050e0075a7 */ /* 0x0022a4000800017f */
[----:B--2---:R-:W-:Y:S05]  /*5b60*/  @!P0 NANOSLEEP.SYNCS 0x989680 ;  /* 0x009896800000895d */ /* 0x004fea0003900000 */
[----:B------:R-:W2:Y:S02]  /*5b70*/  @!P0 SYNCS.PHASECHK.TRANS64 P0, [R14+URZ+0xb0], R5 ;  /* 0x0000b0050e0085a7 */ /* 0x000ea4000800007f */
[----:B--2---:R-:W-:Y:S05]  /*5b80*/  @!P0 BRA `(.L_x_77) ;  /* 0xfffffffc00f08947 */ /* 0x004fea000383ffff */
[----:B------:R-:W-:Y:S05]  /*5b90*/  BRA `(.L_x_114) ;  /* 0xffffffe400f07947 */ /* 0x000fea000383ffff */
.L_x_85:
[----:B------:R-:W-:Y:S01]  /*5ba0*/  BSSY B0, `(.L_x_115) ;  /* 0x0000006000007945 */ /* 0x000fe20003800000 */
[----:B------:R-:W-:-:S07]  /*5bb0*/  IMAD.MOV.U32 R15, RZ, RZ, -0x1 ;  /* 0xffffffffff0f7424 */ /* 0x000fce00078e00ff */
[----:B------:R-:W-:Y:S05]  /*5bc0*/  WARPSYNC.COLLECTIVE R15, `(.L_x_116) ;  /* 0x000000000f0c7348 */ /* 0x000fea0003c00000 */
[----:B------:R-:W-:Y:S02]  /*5bd0*/  ELECT P6, UR62, PT ;  /* 0x00000000003e782f */ /* 0x000fe400038c0000 */
[----:B------:R-:W-:Y:S01]  /*5be0*/  MOV R14, UR62 ;  /* 0x0000003e000e7c02 */ /* 0x000fe20008000f00 */
[----:B------:R-:W-:Y:S10]  /*5bf0*/  ENDCOLLECTIVE ;  /* 0x000000000000791b */ /* 0x000ff40003800000 */
.L_x_116:
[----:B------:R-:W-:Y:S05]  /*5c00*/  BSYNC B0 ;  /* 0x0000000000007941 */ /* 0x000fea0003800000 */
.L_x_115:
[----:B------:R-:W-:Y:S05]  /*5c10*/  BRA `(.L_x_117) ;  /* 0xfffffff000487947 */ /* 0x000fea000383ffff */
.L_x_89:
[----:B0-----:R0:W1:Y:S02]  /*5c20*/  SYNCS.PHASECHK.TRANS64.TRYWAIT P0, [R7+URZ], R2 ;  /* 0x00000002070075a7 */ /* 0x001064000800017f */
[----:B-1----:R-:W-:Y:S05]  /*5c30*/  @!P0 NANOSLEEP.SYNCS 0x989680 ;  /* 0x009896800000895d */ /* 0x002fea0003900000 */
[----:B------:R-:W1:Y:S02]  /*5c40*/  @!P0 SYNCS.PHASECHK.TRANS64 P0, [R7+URZ], R2 ;  /* 0x00000002070085a7 */ /* 0x000e64000800007f */
[----:B-1----:R-:W-:Y:S05]  /*5c50*/  @!P0 BRA `(.L_x_89) ;  /* 0xfffffffc00f08947 */ /* 0x002fea000383ffff */
[----:B------:R-:W-:Y:S05]  /*5c60*/  BRA `(.L_x_118) ;  /* 0xfffffff000887947 */ /* 0x000fea000383ffff */
.L_x_90:
[----:B0-----:R0:W1:Y:S02]  /*5c70*/  SYNCS.PHASECHK.TRANS64.TRYWAIT P0, [R9+URZ], R4 ;  /* 0x00000004090075a7 */ /* 0x001064000800017f */
[----:B-1----:R-:W-:Y:S05]  /*5c80*/  @!P0 NANOSLEEP.SYNCS 0x989680 ;  /* 0x009896800000895d */ /* 0x002fea0003900000 */
[----:B------:R-:W1:Y:S02]  /*5c90*/  @!P0 SYNCS.PHASECHK.TRANS64 P0, [R9+URZ], R4 ;  /* 0x00000004090085a7 */ /* 0x000e64000800007f */
[----:B-1----:R-:W-:Y:S05]  /*5ca0*/  @!P0 BRA `(.L_x_90) ;  /* 0xfffffffc00f08947 */ /* 0x002fea000383ffff */
[----:B------:R-:W-:Y:S05]  /*5cb0*/  BRA `(.L_x_119) ;  /* 0xfffffff000987947 */ /* 0x000fea000383ffff */
.L_x_91:
[----:B0-----:R0:W1:Y:S02]  /*5cc0*/  SYNCS.PHASECHK.TRANS64.TRYWAIT P0, [R6+URZ], R5 ;  /* 0x00000005060075a7 */ /* 0x001064000800017f */
[----:B-1----:R-:W-:Y:S05]  /*5cd0*/  @!P0 NANOSLEEP.SYNCS 0x989680 ;  /* 0x009896800000895d */ /* 0x002fea0003900000 */
[----:B------:R-:W1:Y:S02]  /*5ce0*/  @!P0 SYNCS.PHASECHK.TRANS64 P0, [R6+URZ], R5 ;  /* 0x00000005060085a7 */ /* 0x000e64000800007f */
[----:B-1----:R-:W-:Y:S05]  /*5cf0*/  @!P0 BRA `(.L_x_91) ;  /* 0xfffffffc00f08947 */ /* 0x002fea000383ffff */
[----:B------:R-:W-:Y:S05]  /*5d00*/  BRA `(.L_x_120) ;  /* 0xfffffff000a87947 */ /* 0x000fea000383ffff */
.L_x_92:
[----:B0-----:R0:W1:Y:S02]  /*5d10*/  SYNCS.PHASECHK.TRANS64.TRYWAIT P0, [R9+URZ], R4 ;  /* 0x00000004090075a7 */ /* 0x001064000800017f */
[----:B-1----:R-:W-:Y:S05]  /*5d20*/  @!P0 NANOSLEEP.SYNCS 0x989680 ;  /* 0x009896800000895d */ /* 0x002fea0003900000 */
[----:B------:R-:W1:Y:S02]  /*5d30*/  @!P0 SYNCS.PHASECHK.TRANS64 P0, [R9+URZ], R4 ;  /* 0x00000004090085a7 */ /* 0x000e64000800007f */
[----:B-1----:R-:W-:Y:S05]  /*5d40*/  @!P0 BRA `(.L_x_92) ;  /* 0xfffffffc00f08947 */ /* 0x002fea000383ffff */
[----:B------:R-:W-:Y:S05]  /*5d50*/  BRA `(.L_x_121) ;  /* 0xfffffff000b87947 */ /* 0x000fea000383ffff */
.L_x_93:
[----:B0-----:R0:W1:Y:S02]  /*5d60*/  SYNCS.PHASECHK.TRANS64.TRYWAIT P0, [R6+URZ], R5 ;  /* 0x00000005060075a7 */ /* 0x001064000800017f */
[----:B-1----:R-:W-:Y:S05]  /*5d70*/  @!P0 NANOSLEEP.SYNCS 0x989680 ;  /* 0x009896800000895d */ /* 0x002fea0003900000 */
[----:B------:R-:W1:Y:S02]  /*5d80*/  @!P0 SYNCS.PHASECHK.TRANS64 P0, [R6+URZ], R5 ;  /* 0x00000005060085a7 */ /* 0x000e64000800007f */
[----:B-1----:R-:W-:Y:S05]  /*5d90*/  @!P0 BRA `(.L_x_93) ;  /* 0xfffffffc00f08947 */ /* 0x002fea000383ffff */
[----:B------:R-:W-:Y:S05]  /*5da0*/  BRA `(.L_x_122) ;  /* 0xfffffff000c87947 */ /* 0x000fea000383ffff */
.L_x_94:
[----:B0-----:R0:W1:Y:S02]  /*5db0*/  SYNCS.PHASECHK.TRANS64.TRYWAIT P0, [R9+URZ], R4 ;  /* 0x00000004090075a7 */ /* 0x001064000800017f */
[----:B-1----:R-:W-:Y:S05]  /*5dc0*/  @!P0 NANOSLEEP.SYNCS 0x989680 ;  /* 0x009896800000895d */ /* 0x002fea0003900000 */
[----:B------:R-:W1:Y:S02]  /*5dd0*/  @!P0 SYNCS.PHASECHK.TRANS64 P0, [R9+URZ], R4 ;  /* 0x00000004090085a7 */ /* 0x000e64000800007f */
[----:B-1----:R-:W-:Y:S05]  /*5de0*/  @!P0 BRA `(.L_x_94) ;  /* 0xfffffffc00f08947 */ /* 0x002fea000383ffff */
[----:B------:R-:W-:Y:S05]  /*5df0*/  BRA `(.L_x_123) ;  /* 0xfffffff000d87947 */ /* 0x000fea000383ffff */
.L_x_95:
[----:B0-----:R0:W1:Y:S02]  /*5e00*/  SYNCS.PHASECHK.TRANS64.TRYWAIT P0, [R6+URZ], R5 ;  /* 0x00000005060075a7 */ /* 0x001064000800017f */
[----:B-1----:R-:W-:Y:S05]  /*5e10*/  @!P0 NANOSLEEP.SYNCS 0x989680 ;  /* 0x009896800000895d */ /* 0x002fea0003900000 */
[----:B------:R-:W1:Y:S02]  /*5e20*/  @!P0 SYNCS.PHASECHK.TRANS64 P0, [R6+URZ], R5 ;  /* 0x00000005060085a7 */ /* 0x000e64000800007f */
[----:B-1----:R-:W-:Y:S05]  /*5e30*/  @!P0 BRA `(.L_x_95) ;  /* 0xfffffffc00f08947 */ /* 0x002fea000383ffff */
[----:B------:R-:W-:Y:S05]  /*5e40*/  BRA `(.L_x_124) ;  /* 0xfffffff000e87947 */ /* 0x000fea000383ffff */
.L_x_96:
[----:B0-----:R0:W1:Y:S02]  /*5e50*/  SYNCS.PHASECHK.TRANS64.TRYWAIT P0, [R9+URZ], R4 ;  /* 0x00000004090075a7 */ /* 0x001064000800017f */
[----:B-1----:R-:W-:Y:S05]  /*5e60*/  @!P0 NANOSLEEP.SYNCS 0x989680 ;  /* 0x009896800000895d */ /* 0x002fea0003900000 */
[----:B------:R-:W1:Y:S02]  /*5e70*/  @!P0 SYNCS.PHASECHK.TRANS64 P0, [R9+URZ], R4 ;  /* 0x00000004090085a7 */ /* 0x000e64000800007f */
[----:B-1----:R-:W-:Y:S05]  /*5e80*/  @!P0 BRA `(.L_x_96) ;  /* 0xfffffffc00f08947 */ /* 0x002fea000383ffff */
[----:B------:R-:W-:Y:S05]  /*5e90*/  BRA `(.L_x_125) ;  /* 0xfffffff000f87947 */ /* 0x000fea000383ffff */
.L_x_97:
[----:B0-----:R0:W1:Y:S02]  /*5ea0*/  SYNCS.PHASECHK.TRANS64.TRYWAIT P0, [R6+URZ], R5 ;  /* 0x00000005060075a7 */ /* 0x001064000800017f */
[----:B-1----:R-:W-:Y:S05]  /*5eb0*/  @!P0 NANOSLEEP.SYNCS 0x989680 ;  /* 0x009896800000895d */ /* 0x002fea0003900000 */
[----:B------:R-:W1:Y:S02]  /*5ec0*/  @!P0 SYNCS.PHASECHK.TRANS64 P0, [R6+URZ], R5 ;  /* 0x00000005060085a7 */ /* 0x000e64000800007f */
[----:B-1----:R-:W-:Y:S05]  /*5ed0*/  @!P0 BRA `(.L_x_97) ;  /* 0xfffffffc00f08947 */ /* 0x002fea000383ffff */
[----:B------:R-:W-:Y:S05]  /*5ee0*/  BRA `(.L_x_126) ;  /* 0xfffffff400087947 */ /* 0x000fea000383ffff */
.L_x_98:
[----:B0-----:R0:W1:Y:S02]  /*5ef0*/  SYNCS.PHASECHK.TRANS64.TRYWAIT P0, [R9+URZ], R4 ;  /* 0x00000004090075a7 */ /* 0x001064000800017f */
[----:B-1----:R-:W-:Y:S05]  /*5f00*/  @!P0 NANOSLEEP.SYNCS 0x989680 ;  /* 0x009896800000895d */ /* 0x002fea0003900000 */
[----:B------:R-:W1:Y:S02]  /*5f10*/  @!P0 SYNCS.PHASECHK.TRANS64 P0, [R9+URZ], R4 ;  /* 0x00000004090085a7 */ /* 0x000e64000800007f */
[----:B-1----:R-:W-:Y:S05]  /*5f20*/  @!P0 BRA `(.L_x_98) ;  /* 0xfffffffc00f08947 */ /* 0x002fea000383ffff */
[----:B------:R-:W-:Y:S05]  /*5f30*/  BRA `(.L_x_127) ;  /* 0xfffffff400187947 */ /* 0x000fea000383ffff */
.L_x_99:
[----:B0-----:R0:W1:Y:S02]  /*5f40*/  SYNCS.PHASECHK.TRANS64.TRYWAIT P0, [R6+URZ], R5 ;  /* 0x00000005060075a7 */ /* 0x001064000800017f */
[----:B-1----:R-:W-:Y:S05]  /*5f50*/  @!P0 NANOSLEEP.SYNCS 0x989680 ;  /* 0x009896800000895d */ /* 0x002fea0003900000 */
[----:B------:R-:W1:Y:S02]  /*5f60*/  @!P0 SYNCS.PHASECHK.TRANS64 P0, [R6+URZ], R5 ;  /* 0x00000005060085a7 */ /* 0x000e64000800007f */
[----:B-1----:R-:W-:Y:S05]  /*5f70*/  @!P0 BRA `(.L_x_99) ;  /* 0xfffffffc00f08947 */ /* 0x002fea000383ffff */
[----:B------:R-:W-:Y:S05]  /*5f80*/  BRA `(.L_x_128) ;  /* 0xfffffff400287947 */ /* 0x000fea000383ffff */
.L_x_100:
[----:B0-----:R0:W1:Y:S02]  /*5f90*/  SYNCS.PHASECHK.TRANS64.TRYWAIT P0, [R9+URZ], R4 ;  /* 0x00000004090075a7 */ /* 0x001064000800017f */
[----:B-1----:R-:W-:Y:S05]  /*5fa0*/  @!P0 NANOSLEEP.SYNCS 0x989680 ;  /* 0x009896800000895d */ /* 0x002fea0003900000 */
[----:B------:R-:W1:Y:S02]  /*5fb0*/  @!P0 SYNCS.PHASECHK.TRANS64 P0, [R9+URZ], R4 ;  /* 0x00000004090085a7 */ /* 0x000e64000800007f */
[----:B-1----:R-:W-:Y:S05]  /*5fc0*/  @!P0 BRA `(.L_x_100) ;  /* 0xfffffffc00f08947 */ /* 0x002fea000383ffff */
[----:B------:R-:W-:Y:S05]  /*5fd0*/  BRA `(.L_x_129) ;  /* 0xfffffff400387947 */ /* 0x000fea000383ffff */
.L_x_101:
[----:B0-----:R0:W1:Y:S02]  /*5fe0*/  SYNCS.PHASECHK.TRANS64.TRYWAIT P0, [R6+URZ], R5 ;  /* 0x00000005060075a7 */ /* 0x001064000800017f */
[----:B-1----:R-:W-:Y:S05]  /*5ff0*/  @!P0 NANOSLEEP.SYNCS 0x989680 ;  /* 0x009896800000895d */ /* 0x002fea0003900000 */
[----:B------:R-:W1:Y:S02]  /*6000*/  @!P0 SYNCS.PHASECHK.TRANS64 P0, [R6+URZ], R5 ;  /* 0x00000005060085a7 */ /* 0x000e64000800007f */
[----:B-1----:R-:W-:Y:S05]  /*6010*/  @!P0 BRA `(.L_x_101) ;  /* 0xfffffffc00f08947 */ /* 0x002fea000383ffff */
[----:B------:R-:W-:Y:S05]  /*6020*/  BRA `(.L_x_130) ;  /* 0xfffffff400487947 */ /* 0x000fea000383ffff */
.L_x_102:
[----:B0-----:R0:W1:Y:S02]  /*6030*/  SYNCS.PHASECHK.TRANS64.TRYWAIT P0, [R9+URZ], R4 ;  /* 0x00000004090075a7 */ /* 0x001064000800017f */
[----:B-1----:R-:W-:Y:S05]  /*6040*/  @!P0 NANOSLEEP.SYNCS 0x989680 ;  /* 0x009896800000895d */ /* 0x002fea0003900000 */
[----:B------:R-:W1:Y:S02]  /*6050*/  @!P0 SYNCS.PHASECHK.TRANS64 P0, [R9+URZ], R4 ;  /* 0x00000004090085a7 */ /* 0x000e64000800007f */
[----:B-1----:R-:W-:Y:S05]  /*6060*/  @!P0 BRA `(.L_x_102) ;  /* 0xfffffffc00f08947 */ /* 0x002fea000383ffff */
[----:B------:R-:W-:Y:S05]  /*6070*/  BRA `(.L_x_131) ;  /* 0xfffffff400587947 */ /* 0x000fea000383ffff */
.L_x_103:
[----:B0-----:R0:W1:Y:S02]  /*6080*/  SYNCS.PHASECHK.TRANS64.TRYWAIT P0, [R6+URZ], R5 ;  /* 0x00000005060075a7 */ /* 0x001064000800017f */
[----:B-1----:R-:W-:Y:S05]  /*6090*/  @!P0 NANOSLEEP.SYNCS 0x989680 ;  /* 0x009896800000895d */ /* 0x002fea0003900000 */
[----:B------:R-:W1:Y:S02]  /*60a0*/  @!P0 SYNCS.PHASECHK.TRANS64 P0, [R6+URZ], R5 ;  /* 0x00000005060085a7 */ /* 0x000e64000800007f */
[----:B-1----:R-:W-:Y:S05]  /*60b0*/  @!P0 BRA `(.L_x_103) ;  /* 0xfffffffc00f08947 */ /* 0x002fea000383ffff */
[----:B------:R-:W-:Y:S05]  /*60c0*/  BRA `(.L_x_132) ;  /* 0xfffffff400687947 */ /* 0x000fea000383ffff */
.L_x_104:
[----:B0-----:R0:W1:Y:S02]  /*60d0*/  SYNCS.PHASECHK.TRANS64.TRYWAIT P0, [R9+URZ], R4 ;  /* 0x00000004090075a7 */ /* 0x001064000800017f */
[----:B-1----:R-:W-:Y:S05]  /*60e0*/  @!P0 NANOSLEEP.SYNCS 0x989680 ;  /* 0x009896800000895d */ /* 0x002fea0003900000 */
[----:B------:R-:W1:Y:S02]  /*60f0*/  @!P0 SYNCS.PHASECHK.TRANS64 P0, [R9+URZ], R4 ;  /* 0x00000004090085a7 */ /* 0x000e64000800007f */
[----:B-1----:R-:W-:Y:S05]  /*6100*/  @!P0 BRA `(.L_x_104) ;  /* 0xfffffffc00f08947 */ /* 0x002fea000383ffff */
[----:B------:R-:W-:Y:S05]  /*6110*/  BRA `(.L_x_133) ;  /* 0xfffffff400787947 */ /* 0x000fea000383ffff */
.L_x_105:
[----:B0-----:R0:W1:Y:S02]  /*6120*/  SYNCS.PHASECHK.TRANS64.TRYWAIT P0, [R6+URZ], R5 ;  /* 0x00000005060075a7 */ /* 0x001064000800017f */
[----:B-1----:R-:W-:Y:S05]  /*6130*/  @!P0 NANOSLEEP.SYNCS 0x989680 ;  /* 0x009896800000895d */ /* 0x002fea0003900000 */
[----:B------:R-:W1:Y:S02]  /*6140*/  @!P0 SYNCS.PHASECHK.TRANS64 P0, [R6+URZ], R5 ;  /* 0x00000005060085a7 */ /* 0x000e64000800007f */
[----:B-1----:R-:W-:Y:S05]  /*6150*/  @!P0 BRA `(.L_x_105) ;  /* 0xfffffffc00f08947 */ /* 0x002fea000383ffff */
[----:B------:R-:W-:Y:S05]  /*6160*/  BRA `(.L_x_134) ;  /* 0xfffffff400887947 */ /* 0x000fea000383ffff */
.L_x_106:
[----:B0-----:R0:W1:Y:S02]  /*6170*/  SYNCS.PHASECHK.TRANS64.TRYWAIT P0, [R9+URZ], R4 ;  /* 0x00000004090075a7 */ /* 0x001064000800017f */
[----:B-1----:R-:W-:Y:S05]  /*6180*/  @!P0 NANOSLEEP.SYNCS 0x989680 ;  /* 0x009896800000895d */ /* 0x002fea0003900000 */
[----:B------:R-:W1:Y:S02]  /*6190*/  @!P0 SYNCS.PHASECHK.TRANS64 P0, [R9+URZ], R4 ;  /* 0x00000004090085a7 */ /* 0x000e64000800007f */
[----:B-1----:R-:W-:Y:S05]  /*61a0*/  @!P0 BRA `(.L_x_106) ;  /* 0xfffffffc00f08947 */ /* 0x002fea000383ffff */
[----:B------:R-:W-:Y:S05]  /*61b0*/  BRA `(.L_x_135) ;  /* 0xfffffff400987947 */ /* 0x000fea000383ffff */
.L_x_107:
[----:B0-----:R0:W1:Y:S02]  /*61c0*/  SYNCS.PHASECHK.TRANS64.TRYWAIT P0, [R6+URZ], R5 ;  /* 0x00000005060075a7 */ /* 0x001064000800017f */
[----:B-1----:R-:W-:Y:S05]  /*61d0*/  @!P0 NANOSLEEP.SYNCS 0x989680 ;  /* 0x009896800000895d */ /* 0x002fea0003900000 */
[----:B------:R-:W1:Y:S02]  /*61e0*/  @!P0 SYNCS.PHASECHK.TRANS64 P0, [R6+URZ], R5 ;  /* 0x00000005060085a7 */ /* 0x000e64000800007f */
[----:B-1----:R-:W-:Y:S05]  /*61f0*/  @!P0 BRA `(.L_x_107) ;  /* 0xfffffffc00f08947 */ /* 0x002fea000383ffff */
[----:B------:R-:W-:Y:S05]  /*6200*/  BRA `(.L_x_136) ;  /* 0xfffffff400a87947 */ /* 0x000fea000383ffff */
.L_x_108:
[----:B0-----:R0:W1:Y:S02]  /*6210*/  SYNCS.PHASECHK.TRANS64.TRYWAIT P0, [R9+URZ], R4 ;  /* 0x00000004090075a7 */ /* 0x001064000800017f */
[----:B-1----:R-:W-:Y:S05]  /*6220*/  @!P0 NANOSLEEP.SYNCS 0x989680 ;  /* 0x009896800000895d */ /* 0x002fea0003900000 */
[----:B------:R-:W1:Y:S02]  /*6230*/  @!P0 SYNCS.PHASECHK.TRANS64 P0, [R9+URZ], R4 ;  /* 0x00000004090085a7 */ /* 0x000e64000800007f */
[----:B-1----:R-:W-:Y:S05]  /*6240*/  @!P0 BRA `(.L_x_108) ;  /* 0xfffffffc00f08947 */ /* 0x002fea000383ffff */
[----:B------:R-:W-:Y:S05]  /*6250*/  BRA `(.L_x_137) ;  /* 0xfffffff400b87947 */ /* 0x000fea000383ffff */
.L_x_109:
[----:B-1----:R1:W2:Y:S02]  /*6260*/  SYNCS.PHASECHK.TRANS64.TRYWAIT P0, [R6+URZ], R5 ;  /* 0x00000005060075a7 */ /* 0x0022a4000800017f */
[----:B--2---:R-:W-:Y:S05]  /*6270*/  @!P0 NANOSLEEP.SYNCS 0x989680 ;  /* 0x009896800000895d */ /* 0x004fea0003900000 */
[----:B------:R-:W2:Y:S02]  /*6280*/  @!P0 SYNCS.PHASECHK.TRANS64 P0, [R6+URZ], R5 ;  /* 0x00000005060085a7 */ /* 0x000ea4000800007f */
[----:B--2---:R-:W-:Y:S05]  /*6290*/  @!P0 BRA `(.L_x_109) ;  /* 0xfffffffc00f08947 */ /* 0x004fea000383ffff */
[----:B------:R-:W-:Y:S05]  /*62a0*/  BRA `(.L_x_138) ;  /* 0xfffffff400c07947 */ /* 0x000fea000383ffff */
.L_x_139:
[----:B------:R-:W-:-:S00]  /*62b0*/  BRA `(.L_x_139) ;  /* 0xfffffffc00fc7947 */ /* 0x000fc0000383ffff */
[----:B------:R-:W-:-:S00]  /*62c0*/  NOP ;  /* 0x0000000000007918 */ /* 0x000fc00000000000 */
        /* <DEDUP_REMOVED lines=11> */
.L_x_140:


//--------------------- .nv.global.init           --------------------------
	.section	.nv.global.init,"aw",@progbits
.nv.global.init:
	.type		$str$22,@object
	.size		$str$22,($str$23 - $str$22)
$str$22:
        /*0000*/ 	.byte	0x6b, 0x5f, 0x74, 0x69, 0x6c, 0x65, 0x5f, 0x63, 0x6f, 0x75, 0x6e, 0x74, 0x20, 0x3e, 0x3d, 0x20
        /*0010*/ 	.byte	0x31, 0x00
	.type		$str$23,@object
	.size		$str$23,(__unnamed_1 - $str$23)
$str$23:
        /*0012*/ 	.byte	0x2f, 0x74, 0x6d, 0x70, 0x2f, 0x63, 0x75, 0x74, 0x6c, 0x61, 0x73, 0x73, 0x5f, 0x73, 0x77, 0x65
        /*0022*/ 	.byte	0x65, 0x70, 0x5f, 0x73, 0x72, 0x63, 0x2f, 0x69, 0x6e, 0x63, 0x6c, 0x75, 0x64, 0x65, 0x2f, 0x63
        /*0032*/ 	.byte	0x75, 0x74, 0x6c, 0x61, 0x73, 0x73, 0x2f, 0x67, 0x65, 0x6d, 0x6d, 0x2f, 0x63, 0x6f, 0x6c, 0x6c
        /*0042*/ 	.byte	0x65, 0x63, 0x74, 0x69, 0x76, 0x65, 0x2f, 0x73, 0x6d, 0x39, 0x30, 0x5f, 0x6d, 0x6d, 0x61, 0x5f
        /*0052*/ 	.byte	0x74, 0x6d, 0x61, 0x5f, 0x67, 0x6d, 0x6d, 0x61, 0x5f, 0x73, 0x73, 0x5f, 0x77, 0x61, 0x72, 0x70
        /*0062*/ 	.byte	0x73, 0x70, 0x65, 0x63, 0x69, 0x61, 0x6c, 0x69, 0x7a, 0x65, 0x64, 0x2e, 0x68, 0x70, 0x70, 0x00
	.type		__unnamed_1,@object
	.size		__unnamed_1,(.L_0 - __unnamed_1)
__unnamed_1:
        /*0072*/ 	.byte	0x76, 0x6f, 0x69, 0x64, 0x20, 0x63, 0x75, 0x74, 0x6c, 0x61, 0x73, 0x73, 0x3a, 0x3a, 0x67, 0x65
        /* <DEDUP_REMOVED lines=180> */
        /*0bc2*/ 	.byte	0x65, 0x3a, 0x3a, 0x69, 0x64, 0x65, 0x6e, 0x74, 0x69, 0x74, 0x79, 0x5d, 0x00
.L_0:


//--------------------- .nv.shared._ZN7cutlass13device_kernelINS_4gemm6kernel13GemmUniversalIN4cute5tupleIJiiiiEEENS1_10collective13CollectiveMmaINS1_34MainloopSm90TmaGmmaWarpSpecializedILi22ENS5_IJNS4_1CILi2EEENSA_ILi1EEESC_EEENS1_35KernelTmaWarpSpecializedCooperativeEEENS5_IJNSA_ILi128EEENSA_ILi32EEESH_EEENS_10bfloat16_tENS5_IJlSC_lEEESJ_SK_NS4_8TiledMMAINS4_8MMA_AtomIJNS4_4SM904GMMA27MMA_64x32x16_F32BF16BF16_SSILNSO_5MajorE0ELSQ_0ELNSO_7ScaleInE1ELSR_1EEEEEENS4_6LayoutISD_NS5_IJSC_NSA_ILi0EEESV_EEEEENS5_IJNS4_10UnderscoreESY_SY_EEEEENS4_13SM90_TMA_LOADENS4_14ComposedLayoutINS4_7SwizzleILi2ELi4ELi3EEENS4_18smem_ptr_flag_bitsILi16EEENSU_INS5_IJNSA_ILi8EEESH_EEENS5_IJSH_SC_EEEEEEEvNS4_8identityENS4_23SM90_TMA_LOAD_MULTICASTES1B_vS1C_EENS_8epilogue10collective6detail29Sm90TmaWarpSpecializedAdapterINS1G_15DefaultEpilogueISJ_SK_SK_NS1F_6thread17LinearCombinationISJ_Li1EffLNS1K_9ScaleType4KindE0ELNS_15FloatRoundStyleE2ESJ_EENS1_15EpilogueDefaultEEEEEvvEEEEvNT_6ParamsE --------------------------
	.section	.nv.shared._ZN7cutlass13device_kernelINS_4gemm6kernel13GemmUniversalIN4cute5tupleIJiiiiEEENS1_10collective13CollectiveMmaINS1_34MainloopSm90TmaGmmaWarpSpecializedILi22ENS5_IJNS4_1CILi2EEENSA_ILi1EEESC_EEENS1_35KernelTmaWarpSpecializedCooperativeEEENS5_IJNSA_ILi128EEENSA_ILi32EEESH_EEENS_10bfloat16_tENS5_IJlSC_lEEESJ_SK_NS4_8TiledMMAINS4_8MMA_AtomIJNS4_4SM904GMMA27MMA_64x32x16_F32BF16BF16_SSILNSO_5MajorE0ELSQ_0ELNSO_7ScaleInE1ELSR_1EEEEEENS4_6LayoutISD_NS5_IJSC_NSA_ILi0EEESV_EEEEENS5_IJNS4_10UnderscoreESY_SY_EEEEENS4_13SM90_TMA_LOADENS4_14ComposedLayoutINS4_7SwizzleILi2ELi4ELi3EEENS4_18smem_ptr_flag_bitsILi16EEENSU_INS5_IJNSA_ILi8EEESH_EEENS5_IJSH_SC_EEEEEEEvNS4_8identityENS4_23SM90_TMA_LOAD_MULTICASTES1B_vS1C_EENS_8epilogue10collective6detail29Sm90TmaWarpSpecializedAdapterINS1G_15DefaultEpilogueISJ_SK_SK_NS1F_6thread17LinearCombinationISJ_Li1EffLNS1K_9ScaleType4KindE0ELNS_15FloatRoundStyleE2ESJ_EENS1_15EpilogueDefaultEEEEEvvEEEEvNT_6ParamsE,"aw",@nobits
	.sectionflags	@""
	.align	16
	.zero		1024


//--------------------- .nv.shared.reserved.0     --------------------------
	.section	.nv.shared.reserved.0,"aw",@nobits
	.weak		__nv_reservedSMEM_offset_0_alias
	.size		__nv_reservedSMEM_offset_0_alias, 0, 0
	.other		__nv_reservedSMEM_offset_0_alias,@"STO_CUDA_RESERVED_SHARED STV_DEFAULT"
__nv_reservedSMEM_offset_0_alias:
	.zero		0


//--------------------- .nv.global                --------------------------
	.section	.nv.global,"aw",@nobits
.nv.global:
	.type		_ZN39_INTERNAL_3a45ec83_4_k_cu_e4b8a5f4_51124cute1_E,@object
	.size		_ZN39_INTERNAL_3a45ec83_4_k_cu_e4b8a5f4_51124cute1_E,(_ZN39_INTERNAL_3a45ec83_4_k_cu_e4b8a5f4_51124cuda3std3__45__cpo6cbeginE - _ZN39_INTERNAL_3a45ec83_4_k_cu_e4b8a5f4_51124cute1_E)
_ZN39_INTERNAL_3a45ec83_4_k_cu_e4b8a5f4_51124cute1_E:
	.zero		1
	.type		_ZN39_INTERNAL_3a45ec83_4_k_cu_e4b8a5f4_51124cuda3std3__45__cpo6cbeginE,@object
	.size		_ZN39_INTERNAL_3a45ec83_4_k_cu_e4b8a5f4_51124cuda3std3__45__cpo6cbeginE,(_ZN39_INTERNAL_3a45ec83_4_k_cu_e4b8a5f4_51124cuda3std3__48in_placeE - _ZN39_INTERNAL_3a45ec83_4_k_cu_e4b8a5f4_51124cuda3std3__45__cpo6cbeginE)
_ZN39_INTERNAL_3a45ec83_4_k_cu_e4b8a5f4_51124cuda3std3__45__cpo6cbeginE:
	.zero		1
	.type		_ZN39_INTERNAL_3a45ec83_4_k_cu_e4b8a5f4_51124cuda3std3__48in_placeE,@object
	.size		_ZN39_INTERNAL_3a45ec83_4_k_cu_e4b8a5f4_51124cuda3std3__48in_placeE,(_ZN39_INTERNAL_3a45ec83_4_k_cu_e4b8a5f4_51124cuda3std6ranges3__45__cpo9iter_moveE - _ZN39_INTERNAL_3a45ec83_4_k_cu_e4b8a5f4_51124cuda3std3__48in_placeE)
_ZN39_INTERNAL_3a45ec83_4_k_cu_e4b8a5f4_51124cuda3std3__48in_placeE:
	.zero		1
	.type		_ZN39_INTERNAL_3a45ec83_4_k_cu_e4b8a5f4_51124cuda3std6ranges3__45__cpo9iter_moveE,@object
	.size		_ZN39_INTERNAL_3a45ec83_4_k_cu_e4b8a5f4_51124cuda3std6ranges3__45__cpo9iter_moveE,(_ZN39_INTERNAL_3a45ec83_4_k_cu_e4b8a5f4_51124cuda3std3__45__cpo5beginE - _ZN39_INTERNAL_3a45ec83_4_k_cu_e4b8a5f4_51124cuda3std6ranges3__45__cpo9iter_moveE)
_ZN39_INTERNAL_3a45ec83_4_k_cu_e4b8a5f4_51124cuda3std6ranges3__45__cpo9iter_moveE:
	.zero		1
	.type		_ZN39_INTERNAL_3a45ec83_4_k_cu_e4b8a5f4_51124cuda3std3__45__cpo5beginE,@object
	.size		_ZN39_INTERNAL_3a45ec83_4_k_cu_e4b8a5f4_51124cuda3std3__45__cpo5beginE,(_ZN39_INTERNAL_3a45ec83_4_k_cu_e4b8a5f4_51124cuda3std3__441_GLOBAL__N__3a45ec83_4_k_cu_e4b8a5f4_51126ignoreE - _ZN39_INTERNAL_3a45ec83_4_k_cu_e4b8a5f4_51124cuda3std3__45__cpo5beginE)
_ZN39_INTERNAL_3a45ec83_4_k_cu_e4b8a5f4_51124cuda3std3__45__cpo5beginE:
	.zero		1
	.type		_ZN39_INTERNAL_3a45ec83_4_k_cu_e4b8a5f4_51124cuda3std3__441_GLOBAL__N__3a45ec83_4_k_cu_e4b8a5f4_51126ignoreE,@object
	.size		_ZN39_INTERNAL_3a45ec83_4_k_cu_e4b8a5f4_51124cuda3std3__441_GLOBAL__N__3a45ec83_4_k_cu_e4b8a5f4_51126ignoreE,(_ZN39_INTERNAL_3a45ec83_4_k_cu_e4b8a5f4_51124cute7productE - _ZN39_INTERNAL_3a45ec83_4_k_cu_e4b8a5f4_51124cuda3std3__441_GLOBAL__N__3a45ec83_4_k_cu_e4b8a5f4_51126ignoreE)
_ZN39_INTERNAL_3a45ec83_4_k_cu_e4b8a5f4_51124cuda3std3__441_GLOBAL__N__3a45ec83_4_k_cu_e4b8a5f4_51126ignoreE:
	.zero		1
	.type		_ZN39_INTERNAL_3a45ec83_4_k_cu_e4b8a5f4_51124cute7productE,@object
	.size		_ZN39_INTERNAL_3a45ec83_4_k_cu_e4b8a5f4_51124cute7productE,(_ZN39_INTERNAL_3a45ec83_4_k_cu_e4b8a5f4_51124cuda3std3__45__cpo3endE - _ZN39_INTERNAL_3a45ec83_4_k_cu_e4b8a5f4_51124cute7productE)
_ZN39_INTERNAL_3a45ec83_4_k_cu_e4b8a5f4_51124cute7productE:
	.zero		1
	.type		_ZN39_INTERNAL_3a45ec83_4_k_cu_e4b8a5f4_51124cuda3std3__45__cpo3endE,@object
	.size		_ZN39_INTERNAL_3a45ec83_4_k_cu_e4b8a5f4_51124cuda3std3__45__cpo3endE,(_ZN39_INTERNAL_3a45ec83_4_k_cu_e4b8a5f4_51124cuda3std3__419piecewise_constructE - _ZN39_INTERNAL_3a45ec83_4_k_cu_e4b8a5f4_51124cuda3std3__45__cpo3endE)
_ZN39_INTERNAL_3a45ec83_4_k_cu_e4b8a5f4_51124cuda3std3__45__cpo3endE:
	.zero		1
	.type		_ZN39_INTERNAL_3a45ec83_4_k_cu_e4b8a5f4_51124cuda3std3__419piecewise_constructE,@object
	.size		_ZN39_INTERNAL_3a45ec83_4_k_cu_e4b8a5f4_51124cuda3std3__419piecewise_constructE,(_ZN39_INTERNAL_3a45ec83_4_k_cu_e4b8a5f4_51124cuda3std3__45__cpo4cendE - _ZN39_INTERNAL_3a45ec83_4_k_cu_e4b8a5f4_51124cuda3std3__419piecewise_constructE)
_ZN39_INTERNAL_3a45ec83_4_k_cu_e4b8a5f4_51124cuda3std3__419piecewise_constructE:
	.zero		1
	.type		_ZN39_INTERNAL_3a45ec83_4_k_cu_e4b8a5f4_51124cuda3std3__45__cpo4cendE,@object
	.size		_ZN39_INTERNAL_3a45ec83_4_k_cu_e4b8a5f4_51124cuda3std3__45__cpo4cendE,(_ZN39_INTERNAL_3a45ec83_4_k_cu_e4b8a5f4_51124cuda3std6ranges3__45__cpo4swapE - _ZN39_INTERNAL_3a45ec83_4_k_cu_e4b8a5f4_51124cuda3std3__45__cpo4cendE)
_ZN39_INTERNAL_3a45ec83_4_k_cu_e4b8a5f4_51124cuda3std3__45__cpo4cendE:
	.zero		1
	.type		_ZN39_INTERNAL_3a45ec83_4_k_cu_e4b8a5f4_51124cuda3std6ranges3__45__cpo4swapE,@object
	.size		_ZN39_INTERNAL_3a45ec83_4_k_cu_e4b8a5f4_51124cuda3std6ranges3__45__cpo4swapE,(.L_8 - _ZN39_INTERNAL_3a45ec83_4_k_cu_e4b8a5f4_51124cuda3std6ranges3__45__cpo4swapE)
_ZN39_INTERNAL_3a45ec83_4_k_cu_e4b8a5f4_51124cuda3std6ranges3__45__cpo4swapE:
	.zero		1
.L_8:


//--------------------- .nv.constant0._ZN7cutlass13device_kernelINS_4gemm6kernel13GemmUniversalIN4cute5tupleIJiiiiEEENS1_10collective13CollectiveMmaINS1_34MainloopSm90TmaGmmaWarpSpecializedILi22ENS5_IJNS4_1CILi2EEENSA_ILi1EEESC_EEENS1_35KernelTmaWarpSpecializedCooperativeEEENS5_IJNSA_ILi128EEENSA_ILi32EEESH_EEENS_10bfloat16_tENS5_IJlSC_lEEESJ_SK_NS4_8TiledMMAINS4_8MMA_AtomIJNS4_4SM904GMMA27MMA_64x32x16_F32BF16BF16_SSILNSO_5MajorE0ELSQ_0ELNSO_7ScaleInE1ELSR_1EEEEEENS4_6LayoutISD_NS5_IJSC_NSA_ILi0EEESV_EEEEENS5_IJNS4_10UnderscoreESY_SY_EEEEENS4_13SM90_TMA_LOADENS4_14ComposedLayoutINS4_7SwizzleILi2ELi4ELi3EEENS4_18smem_ptr_flag_bitsILi16EEENSU_INS5_IJNSA_ILi8EEESH_EEENS5_IJSH_SC_EEEEEEEvNS4_8identityENS4_23SM90_TMA_LOAD_MULTICASTES1B_vS1C_EENS_8epilogue10collective6detail29Sm90TmaWarpSpecializedAdapterINS1G_15DefaultEpilogueISJ_SK_SK_NS1F_6thread17LinearCombinationISJ_Li1EffLNS1K_9ScaleType4KindE0ELNS_15FloatRoundStyleE2ESJ_EENS1_15EpilogueDefaultEEEEEvvEEEEvNT_6ParamsE --------------------------
	.section	.nv.constant0._ZN7cutlass13device_kernelINS_4gemm6kernel13GemmUniversalIN4cute5tupleIJiiiiEEENS1_10collective13CollectiveMmaINS1_34MainloopSm90TmaGmmaWarpSpecializedILi22ENS5_IJNS4_1CILi2EEENSA_ILi1EEESC_EEENS1_35KernelTmaWarpSpecializedCooperativeEEENS5_IJNSA_ILi128EEENSA_ILi32EEESH_EEENS_10bfloat16_tENS5_IJlSC_lEEESJ_SK_NS4_8TiledMMAINS4_8MMA_AtomIJNS4_4SM904GMMA27MMA_64x32x16_F32BF16BF16_SSILNSO_5MajorE0ELSQ_0ELNSO_7ScaleInE1ELSR_1EEEEEENS4_6LayoutISD_NS5_IJSC_NSA_ILi0EEESV_EEEEENS5_IJNS4_10UnderscoreESY_SY_EEEEENS4_13SM90_TMA_LOADENS4_14ComposedLayoutINS4_7SwizzleILi2ELi4ELi3EEENS4_18smem_ptr_flag_bitsILi16EEENSU_INS5_IJNSA_ILi8EEESH_EEENS5_IJSH_SC_EEEEEEEvNS4_8identityENS4_23SM90_TMA_LOAD_MULTICASTES1B_vS1C_EENS_8epilogue10collective6detail29Sm90TmaWarpSpecializedAdapterINS1G_15DefaultEpilogueISJ_SK_SK_NS1F_6thread17LinearCombinationISJ_Li1EffLNS1K_9ScaleType4KindE0ELNS_15FloatRoundStyleE2ESJ_EENS1_15EpilogueDefaultEEEEEvvEEEEvNT_6ParamsE,"a",@progbits
	.sectionflags	@""
	.align	4
.nv.constant0._ZN7cutlass13device_kernelINS_4gemm6kernel13GemmUniversalIN4cute5tupleIJiiiiEEENS1_10collective13CollectiveMmaINS1_34MainloopSm90TmaGmmaWarpSpecializedILi22ENS5_IJNS4_1CILi2EEENSA_ILi1EEESC_EEENS1_35KernelTmaWarpSpecializedCooperativeEEENS5_IJNSA_ILi128EEENSA_ILi32EEESH_EEENS_10bfloat16_tENS5_IJlSC_lEEESJ_SK_NS4_8TiledMMAINS4_8MMA_AtomIJNS4_4SM904GMMA27MMA_64x32x16_F32BF16BF16_SSILNSO_5MajorE0ELSQ_0ELNSO_7ScaleInE1ELSR_1EEEEEENS4_6LayoutISD_NS5_IJSC_NSA_ILi0EEESV_EEEEENS5_IJNS4_10UnderscoreESY_SY_EEEEENS4_13SM90_TMA_LOADENS4_14ComposedLayoutINS4_7SwizzleILi2ELi4ELi3EEENS4_18smem_ptr_flag_bitsILi16EEENSU_INS5_IJNSA_ILi8EEESH_EEENS5_IJSH_SC_EEEEEEEvNS4_8identityENS4_23SM90_TMA_LOAD_MULTICASTES1B_vS1C_EENS_8epilogue10collective6detail29Sm90TmaWarpSpecializedAdapterINS1G_15DefaultEpilogueISJ_SK_SK_NS1F_6thread17LinearCombinationISJ_Li1EffLNS1K_9ScaleType4KindE0ELNS_15FloatRoundStyleE2ESJ_EENS1_15EpilogueDefaultEEEEEvvEEEEvNT_6ParamsE:
	.zero		1664


//--------------------- SYMBOLS --------------------------

	.type		.nv.reservedSmem.offset0,@object
	.size		.nv.reservedSmem.offset0,0x4
	.type		__assertfail,@function
